	.target	sm_90a

	.elftype	@"ET_EXEC"


//--------------------- .note.nv.tkinfo           --------------------------
	.section	.note.nv.tkinfo,"",@"SHT_NOTE"
	.sectionflags	@"SHF_NOTE_NV_TKINFO"
	.tkinfo
        /*0018*/ 	.word	0x00000002
        /*0030*/ 	.string	""
        /*0030*/ 	.string	"ptxas"
        /*0030*/ 	.string	"Cuda compilation tools, release 13.0, V13.0.88"
        /*0030*/ 	.string	"Build cuda_13.0.r13.0/compiler.36424714_0"
        /*0030*/ 	.string	"-arch sm_90a -m 64 "



//--------------------- .note.nv.cuinfo           --------------------------
	.section	.note.nv.cuinfo,"",@"SHT_NOTE"
	.sectionflags	@"SHF_NOTE_NV_CUINFO"
        /*0018*/ 	.short	0x0002
        /*001a*/ 	.short	0x005a
        /*001c*/ 	.short	0x0082
	.zero		2


//--------------------- .nv.info                  --------------------------
	.section	.nv.info,"",@"SHT_CUDA_INFO"
	.align	4


	//----- nvinfo : EIATTR_REGCOUNT
	.align		4
        /*0000*/ 	.byte	0x04, 0x2f
        /*0002*/ 	.short	(.L_15 - .L_14)
	.align		4
.L_14:
        /*0004*/ 	.word	index@(_ZN7cutlass13device_kernelINS_4gemm6kernel13GemmUniversalIN4cute5tupleIJiiiiEEENS1_10collective13CollectiveMmaINS1_34MainloopSm90TmaGmmaWarpSpecializedILi2ENS5_IJNS4_1CILi1EEESB_SB_EEENS1_35KernelTmaWarpSpecializedCooperativeEEENS5_IJNSA_ILi192EEENSA_ILi240EEENSA_ILi256EEEEEEaNS5_IJlSB_lEEEaSJ_NS4_8TiledMMAINS4_8MMA_AtomIJNS4_4SM904GMMA26MMA_64x16x32_S32S8S8_SS_TNEEEENS4_6LayoutINS5_IJNSA_ILi2EEESB_SB_EEENS5_IJSB_NSA_ILi0EEEST_EEEEENS5_IJNS4_10UnderscoreESW_SW_EEEEENS4_13SM90_TMA_LOADENS4_14ComposedLayoutINS4_7SwizzleILi3ELi4ELi3EEENS4_18smem_ptr_flag_bitsILi8EEENSQ_INS5_IJNSA_ILi8EEENSA_ILi128EEEEEENS5_IJS16_SB_EEEEEEEvNS4_8identityESZ_S1A_vS1B_EENS_8epilogue10collective6detail29Sm90TmaWarpSpecializedAdapterINS1E_15DefaultEpilogueIaSJ_SJ_NS1D_6thread17LinearCombinationIaLi1EiiLNS1I_9ScaleType4KindE0ELNS_15FloatRoundStyleE2EaEENS1_15EpilogueDefaultEEEEEvvEEEEvNT_6ParamsE)
        /*0008*/ 	.word	0x000000a8


	//----- nvinfo : EIATTR_FRAME_SIZE
	.align		4
.L_15:
        /*000c*/ 	.byte	0x04, 0x11
        /*000e*/ 	.short	(.L_17 - .L_16)
	.align		4
.L_16:
        /*0010*/ 	.word	index@(_ZN7cutlass13device_kernelINS_4gemm6kernel13GemmUniversalIN4cute5tupleIJiiiiEEENS1_10collective13CollectiveMmaINS1_34MainloopSm90TmaGmmaWarpSpecializedILi2ENS5_IJNS4_1CILi1EEESB_SB_EEENS1_35KernelTmaWarpSpecializedCooperativeEEENS5_IJNSA_ILi192EEENSA_ILi240EEENSA_ILi256EEEEEEaNS5_IJlSB_lEEEaSJ_NS4_8TiledMMAINS4_8MMA_AtomIJNS4_4SM904GMMA26MMA_64x16x32_S32S8S8_SS_TNEEEENS4_6LayoutINS5_IJNSA_ILi2EEESB_SB_EEENS5_IJSB_NSA_ILi0EEEST_EEEEENS5_IJNS4_10UnderscoreESW_SW_EEEEENS4_13SM90_TMA_LOADENS4_14ComposedLayoutINS4_7SwizzleILi3ELi4ELi3EEENS4_18smem_ptr_flag_bitsILi8EEENSQ_INS5_IJNSA_ILi8EEENSA_ILi128EEEEEENS5_IJS16_SB_EEEEEEEvNS4_8identityESZ_S1A_vS1B_EENS_8epilogue10collective6detail29Sm90TmaWarpSpecializedAdapterINS1E_15DefaultEpilogueIaSJ_SJ_NS1D_6thread17LinearCombinationIaLi1EiiLNS1I_9ScaleType4KindE0ELNS_15FloatRoundStyleE2EaEENS1_15EpilogueDefaultEEEEEvvEEEEvNT_6ParamsE)
        /*0014*/ 	.word	0x00000548


	//----- nvinfo : EIATTR_MIN_STACK_SIZE
	.align		4
.L_17:
        /*0018*/ 	.byte	0x04, 0x12
        /*001a*/ 	.short	(.L_19 - .L_18)
	.align		4
.L_18:
        /*001c*/ 	.word	index@(_ZN7cutlass13device_kernelINS_4gemm6kernel13GemmUniversalIN4cute5tupleIJiiiiEEENS1_10collective13CollectiveMmaINS1_34MainloopSm90TmaGmmaWarpSpecializedILi2ENS5_IJNS4_1CILi1EEESB_SB_EEENS1_35KernelTmaWarpSpecializedCooperativeEEENS5_IJNSA_ILi192EEENSA_ILi240EEENSA_ILi256EEEEEEaNS5_IJlSB_lEEEaSJ_NS4_8TiledMMAINS4_8MMA_AtomIJNS4_4SM904GMMA26MMA_64x16x32_S32S8S8_SS_TNEEEENS4_6LayoutINS5_IJNSA_ILi2EEESB_SB_EEENS5_IJSB_NSA_ILi0EEEST_EEEEENS5_IJNS4_10UnderscoreESW_SW_EEEEENS4_13SM90_TMA_LOADENS4_14ComposedLayoutINS4_7SwizzleILi3ELi4ELi3EEENS4_18smem_ptr_flag_bitsILi8EEENSQ_INS5_IJNSA_ILi8EEENSA_ILi128EEEEEENS5_IJS16_SB_EEEEEEEvNS4_8identityESZ_S1A_vS1B_EENS_8epilogue10collective6detail29Sm90TmaWarpSpecializedAdapterINS1E_15DefaultEpilogueIaSJ_SJ_NS1D_6thread17LinearCombinationIaLi1EiiLNS1I_9ScaleType4KindE0ELNS_15FloatRoundStyleE2EaEENS1_15EpilogueDefaultEEEEEvvEEEEvNT_6ParamsE)
        /*0020*/ 	.word	0x00000548
.L_19:


//--------------------- .nv.compat                --------------------------
	.section	.nv.compat,"",@"SHT_CUDA_COMPAT_INFO"
	.align	4
        /*0000*/ 	.byte	0x02, 0x09, 0x01, 0x00, 0x02, 0x02, 0x04, 0x00, 0x02, 0x05, 0x05, 0x00, 0x03, 0x07, 0x01, 0x01
        /*0010*/ 	.byte	0x02, 0x03, 0x01, 0x00, 0x02, 0x06, 0x01, 0x00, 0x04, 0x0b, 0x08, 0x00, 0x00, 0x00, 0x00, 0x00
        /*0020*/ 	.byte	0x00, 0x00, 0x00, 0x00


//--------------------- .nv.info._ZN7cutlass13device_kernelINS_4gemm6kernel13GemmUniversalIN4cute5tupleIJiiiiEEENS1_10collective13CollectiveMmaINS1_34MainloopSm90TmaGmmaWarpSpecializedILi2ENS5_IJNS4_1CILi1EEESB_SB_EEENS1_35KernelTmaWarpSpecializedCooperativeEEENS5_IJNSA_ILi192EEENSA_ILi240EEENSA_ILi256EEEEEEaNS5_IJlSB_lEEEaSJ_NS4_8TiledMMAINS4_8MMA_AtomIJNS4_4SM904GMMA26MMA_64x16x32_S32S8S8_SS_TNEEEENS4_6LayoutINS5_IJNSA_ILi2EEESB_SB_EEENS5_IJSB_NSA_ILi0EEEST_EEEEENS5_IJNS4_10UnderscoreESW_SW_EEEEENS4_13SM90_TMA_LOADENS4_14ComposedLayoutINS4_7SwizzleILi3ELi4ELi3EEENS4_18smem_ptr_flag_bitsILi8EEENSQ_INS5_IJNSA_ILi8EEENSA_ILi128EEEEEENS5_IJS16_SB_EEEEEEEvNS4_8identityESZ_S1A_vS1B_EENS_8epilogue10collective6detail29Sm90TmaWarpSpecializedAdapterINS1E_15DefaultEpilogueIaSJ_SJ_NS1D_6thread17LinearCombinationIaLi1EiiLNS1I_9ScaleType4KindE0ELNS_15FloatRoundStyleE2EaEENS1_15EpilogueDefaultEEEEEvvEEEEvNT_6ParamsE --------------------------
	.section	.nv.info._ZN7cutlass13device_kernelINS_4gemm6kernel13GemmUniversalIN4cute5tupleIJiiiiEEENS1_10collective13CollectiveMmaINS1_34MainloopSm90TmaGmmaWarpSpecializedILi2ENS5_IJNS4_1CILi1EEESB_SB_EEENS1_35KernelTmaWarpSpecializedCooperativeEEENS5_IJNSA_ILi192EEENSA_ILi240EEENSA_ILi256EEEEEEaNS5_IJlSB_lEEEaSJ_NS4_8TiledMMAINS4_8MMA_AtomIJNS4_4SM904GMMA26MMA_64x16x32_S32S8S8_SS_TNEEEENS4_6LayoutINS5_IJNSA_ILi2EEESB_SB_EEENS5_IJSB_NSA_ILi0EEEST_EEEEENS5_IJNS4_10UnderscoreESW_SW_EEEEENS4_13SM90_TMA_LOADENS4_14ComposedLayoutINS4_7SwizzleILi3ELi4ELi3EEENS4_18smem_ptr_flag_bitsILi8EEENSQ_INS5_IJNSA_ILi8EEENSA_ILi128EEEEEENS5_IJS16_SB_EEEEEEEvNS4_8identityESZ_S1A_vS1B_EENS_8epilogue10collective6detail29Sm90TmaWarpSpecializedAdapterINS1E_15DefaultEpilogueIaSJ_SJ_NS1D_6thread17LinearCombinationIaLi1EiiLNS1I_9ScaleType4KindE0ELNS_15FloatRoundStyleE2EaEENS1_15EpilogueDefaultEEEEEvvEEEEvNT_6ParamsE,"",@"SHT_CUDA_INFO"
	.sectionflags	@""
	.align	4


	//----- nvinfo : EIATTR_CUDA_API_VERSION
	.align		4
        /*0000*/ 	.byte	0x04, 0x37
        /*0002*/ 	.short	(.L_21 - .L_20)
.L_20:
        /*0004*/ 	.word	0x00000082


	//----- nvinfo : EIATTR_KPARAM_INFO
	.align		4
.L_21:
        /*0008*/ 	.byte	0x04, 0x17
        /*000a*/ 	.short	(.L_23 - .L_22)
.L_22:
        /*000c*/ 	.word	0x00000000
        /*0010*/ 	.short	0x0000
        /*0012*/ 	.short	0x0070
        /*0014*/ 	.byte	0x00, 0xf0, 0x01, 0x10


	//----- nvinfo : EIATTR_SPARSE_MMA_MASK
	.align		4
.L_23:
        /*0018*/ 	.byte	0x03, 0x50
        /*001a*/ 	.short	0x0000


	//----- nvinfo : EIATTR_MAXREG_COUNT
	.align		4
        /*001c*/ 	.byte	0x03, 0x1b
        /*001e*/ 	.short	0x00a8


	//----- nvinfo : EIATTR_NUM_BARRIERS
	.align		4
        /*0020*/ 	.byte	0x02, 0x4c
        /*0022*/ 	.byte	0x01
	.zero		1


	//----- nvinfo : EIATTR_EXTERNS
	.align		4
        /*0024*/ 	.byte	0x04, 0x0f
        /*0026*/ 	.short	(.L_25 - .L_24)


	//   ....[0]....
	.align		4
.L_24:
        /*0028*/ 	.word	index@(__assertfail)


	//----- nvinfo : EIATTR_ANNOTATIONS
	.align		4
.L_25:
        /*002c*/ 	.byte	0x04, 0x55
        /*002e*/ 	.short	(.L_27 - .L_26)


	//   ....[0]....
.L_26:
        /*0030*/ 	.word	0x00000001
        /*0034*/ 	.byte	0x50, 0x05, 0x00, 0x00, 0x01, 0x00, 0x00, 0x00, 0x70, 0x05, 0x00, 0x00, 0x01, 0x00, 0x00, 0x00
        /* <DEDUP_REMOVED lines=483> */
        /*1e74*/ 	.byte	0x30, 0x33, 0x02, 0x00


	//----- nvinfo : EIATTR_MERCURY_ISA_VERSION
	.align		4
.L_27:
        /*1e78*/ 	.byte	0x03, 0x5f
        /*1e7a*/ 	.short	0x0101


	//----- nvinfo : EIATTR_INT_WARP_WIDE_INSTR_OFFSETS
	.align		4
        /*1e7c*/ 	.byte	0x04, 0x31
        /*1e7e*/ 	.short	(.L_29 - .L_28)


	//   ....[0]....
.L_28:
        /*1e80*/ 	.word	0x000003b0


	//   ....[1]....
        /*1e84*/ 	.word	0x000003c0


	//   ....[2]....
        /*1e88*/ 	.word	0x00000490


	//----- nvinfo : EIATTR_COOP_GROUP_MASK_REGIDS
	.align		4
.L_29:
        /*1e8c*/ 	.byte	0x04, 0x29
        /*1e8e*/ 	.short	(.L_31 - .L_30)


	//   ....[0]....
.L_30:
        /*1e90*/ 	.word	0xffffffff


	//   ....[1]....
        /*1e94*/ 	.word	0xffffffff


	//   ....[2]....
        /*1e98*/ 	.word	0xffffffff


	//   ....[3]....
        /*1e9c*/ 	.word	0xffffffff


	//   ....[4]....
        /*1ea0*/ 	.word	0xffffffff


	//----- nvinfo : EIATTR_COOP_GROUP_INSTR_OFFSETS
	.align		4
.L_31:
        /*1ea4*/ 	.byte	0x04, 0x28
        /*1ea6*/ 	.short	(.L_33 - .L_32)


	//   ....[0]....
.L_32:
        /*1ea8*/ 	.word	0x00000070


	//   ....[1]....
        /*1eac*/ 	.word	0x00000080


	//   ....[2]....
        /*1eb0*/ 	.word	0x00000140


	//   ....[3]....
        /*1eb4*/ 	.word	0x00000290


	//   ....[4]....
        /*1eb8*/ 	.word	0x00001080


	//----- nvinfo : EIATTR_REG_RECONFIG
	.align		4
.L_33:
        /*1ebc*/ 	.byte	0x01, 0x54
	.zero		2


	//----- nvinfo : EIATTR_SYSCALL_OFFSETS
	.align		4
        /*1ec0*/ 	.byte	0x04, 0x46
        /*1ec2*/ 	.short	(.L_35 - .L_34)


	//   ....[0]....
.L_34:
        /*1ec4*/ 	.word	0x00001250


	//----- nvinfo : EIATTR_MBARRIER_INSTR_OFFSETS
	.align		4
.L_35:
        /*1ec8*/ 	.byte	0x04, 0x39
        /*1eca*/ 	.short	(.L_37 - .L_36)


	//   ....[0]....
.L_36:
        /*1ecc*/ 	.word	0x00000240
        /*1ed0*/ 	.word	0x000000ff
        /*1ed4*/ 	.word	0x00000000
        /*1ed8*/ 	.short	0x0100
        /*1eda*/ 	.byte	0x08
	.zero		1


	//   ....[1]....
        /*1edc*/ 	.word	0x00000250
        /*1ee0*/ 	.word	0x000000ff
        /*1ee4*/ 	.word	0x00000010
        /*1ee8*/ 	.short	0x0100
        /*1eea*/ 	.byte	0x08
	.zero		1


	//   ....[2]....
        /*1eec*/ 	.word	0x00000260
        /*1ef0*/ 	.word	0x000000ff
        /*1ef4*/ 	.word	0x00000008
        /*1ef8*/ 	.short	0x0100
        /*1efa*/ 	.byte	0x08
	.zero		1


	//   ....[3]....
        /*1efc*/ 	.word	0x00000270
        /*1f00*/ 	.word	0x000000ff
        /*1f04*/ 	.word	0x00000018
        /*1f08*/ 	.short	0x0100
        /*1f0a*/ 	.byte	0x08
	.zero		1


	//   ....[4]....
        /*1f0c*/ 	.word	0x00000500
        /*1f10*/ 	.word	0x000000ff
        /*1f14*/ 	.word	0x00000030
        /*1f18*/ 	.short	0x0100
        /*1f1a*/ 	.byte	0x06
	.zero		1


	//   ....[5]....
        /*1f1c*/ 	.word	0x00000590
        /*1f20*/ 	.word	0x000000ff
        /*1f24*/ 	.word	0x00000038
        /*1f28*/ 	.short	0x0100
        /*1f2a*/ 	.byte	0x06
	.zero		1


	//   ....[6]....
        /*1f2c*/ 	.word	0x00001370
        /*1f30*/ 	.word	0x00000003
        /*1f34*/ 	.word	0x00000000
        /*1f38*/ 	.short	0x010a
        /*1f3a*/ 	.byte	0x3f
	.zero		1


	//   ....[7]....
        /*1f3c*/ 	.word	0x000013b0
        /*1f40*/ 	.word	0x00000003
        /*1f44*/ 	.word	0x00000000
        /*1f48*/ 	.short	0x010a
        /*1f4a*/ 	.byte	0x3f
	.zero		1


	//   ....[8]....
        /*1f4c*/ 	.word	0x0000a660
        /*1f50*/ 	.word	0x00000005
        /*1f54*/ 	.word	0x00000000
        /*1f58*/ 	.short	0x010a
        /*1f5a*/ 	.byte	0x3f
	.zero		1


	//   ....[9]....
        /*1f5c*/ 	.word	0x0000a6a0
        /*1f60*/ 	.word	0x00000005
        /*1f64*/ 	.word	0x00000000
        /*1f68*/ 	.short	0x010a
        /*1f6a*/ 	.byte	0x3f
	.zero		1


	//   ....[10]....
        /*1f6c*/ 	.word	0x00013570
        /*1f70*/ 	.word	0x00000005
        /*1f74*/ 	.word	0x00000000
        /*1f78*/ 	.short	0x0101
        /*1f7a*/ 	.byte	0x3f
	.zero		1


	//   ....[11]....
        /*1f7c*/ 	.word	0x00013780
        /*1f80*/ 	.word	0x00000000
        /*1f84*/ 	.word	0x00000000
        /*1f88*/ 	.short	0x0101
        /*1f8a*/ 	.byte	0x3f
	.zero		1


	//   ....[12]....
        /*1f8c*/ 	.word	0x000227f0
        /*1f90*/ 	.word	0x0000000c
        /*1f94*/ 	.word	0x00000010
        /*1f98*/ 	.short	0x010a
        /*1f9a*/ 	.byte	0x3f
	.zero		1


	//   ....[13]....
        /*1f9c*/ 	.word	0x00022c60
        /*1fa0*/ 	.word	0x00000003
        /*1fa4*/ 	.word	0x00000038
        /*1fa8*/ 	.short	0x0101
        /*1faa*/ 	.byte	0x3f
	.zero		1


	//   ....[14]....
        /*1fac*/ 	.word	0x000233f0
        /*1fb0*/ 	.word	0x00000007
        /*1fb4*/ 	.word	0x00000000
        /*1fb8*/ 	.short	0x010a
        /*1fba*/ 	.byte	0x3f
	.zero		1


	//   ....[15]....
        /*1fbc*/ 	.word	0x00023470
        /*1fc0*/ 	.word	0x00000003
        /*1fc4*/ 	.word	0x00000000
        /*1fc8*/ 	.short	0x010a
        /*1fca*/ 	.byte	0x3f
	.zero		1


	//   ....[16]....
        /*1fcc*/ 	.word	0x000234d0
        /*1fd0*/ 	.word	0x00000003
        /*1fd4*/ 	.word	0x00000000
        /*1fd8*/ 	.short	0x010a
        /*1fda*/ 	.byte	0x3f
	.zero		1


	//   ....[17]....
        /*1fdc*/ 	.word	0x00023520
        /*1fe0*/ 	.word	0x00000005
        /*1fe4*/ 	.word	0x00000000
        /*1fe8*/ 	.short	0x010a
        /*1fea*/ 	.byte	0x3f
	.zero		1


	//   ....[18]....
        /*1fec*/ 	.word	0x000235f0
        /*1ff0*/ 	.word	0x0000000c
        /*1ff4*/ 	.word	0x00000010
        /*1ff8*/ 	.short	0x010a
        /*1ffa*/ 	.byte	0x3f
	.zero		1


	//   ....[19]....
        /*1ffc*/ 	.word	0x000236c0
        /*2000*/ 	.word	0x00000007
        /*2004*/ 	.word	0x00000000
        /*2008*/ 	.short	0x010a
        /*200a*/ 	.byte	0x3f
	.zero		1


	//----- nvinfo : EIATTR_NUM_MBARRIERS
	.align		4
.L_37:
        /*200c*/ 	.byte	0x03, 0x38
        /*200e*/ 	.short	0x0006


	//----- nvinfo : EIATTR_EXIT_INSTR_OFFSETS
	.align		4
        /*2010*/ 	.byte	0x04, 0x1c
        /*2012*/ 	.short	(.L_39 - .L_38)


	//   ....[0]....
.L_38:
        /*2014*/ 	.word	0x000005e0


	//   ....[1]....
        /*2018*/ 	.word	0x00000f40


	//   ....[2]....
        /*201c*/ 	.word	0x00021df0


	//   ....[3]....
        /*2020*/ 	.word	0x00022470


	//   ....[4]....
        /*2024*/ 	.word	0x000234c0


	//----- nvinfo : EIATTR_MAX_THREADS
	.align		4
.L_39:
        /*2028*/ 	.byte	0x04, 0x05
        /*202a*/ 	.short	(.L_41 - .L_40)
.L_40:
        /*202c*/ 	.word	0x00000180
        /*2030*/ 	.word	0x00000001
        /*2034*/ 	.word	0x00000001


	//----- nvinfo : EIATTR_CRS_STACK_SIZE
	.align		4
.L_41:
        /*2038*/ 	.byte	0x04, 0x1e
        /*203a*/ 	.short	(.L_43 - .L_42)
.L_42:
        /*203c*/ 	.word	0x00000000


	//----- nvinfo : EIATTR_CBANK_PARAM_SIZE
	.align		4
.L_43:
        /*2040*/ 	.byte	0x03, 0x19
        /*2042*/ 	.short	0x0470


	//----- nvinfo : EIATTR_PARAM_CBANK
	.align		4
        /*2044*/ 	.byte	0x04, 0x0a
        /*2046*/ 	.short	(.L_45 - .L_44)
	.align		4
.L_44:
        /*2048*/ 	.word	index@(.nv.constant0._ZN7cutlass13device_kernelINS_4gemm6kernel13GemmUniversalIN4cute5tupleIJiiiiEEENS1_10collective13CollectiveMmaINS1_34MainloopSm90TmaGmmaWarpSpecializedILi2ENS5_IJNS4_1CILi1EEESB_SB_EEENS1_35KernelTmaWarpSpecializedCooperativeEEENS5_IJNSA_ILi192EEENSA_ILi240EEENSA_ILi256EEEEEEaNS5_IJlSB_lEEEaSJ_NS4_8TiledMMAINS4_8MMA_AtomIJNS4_4SM904GMMA26MMA_64x16x32_S32S8S8_SS_TNEEEENS4_6LayoutINS5_IJNSA_ILi2EEESB_SB_EEENS5_IJSB_NSA_ILi0EEEST_EEEEENS5_IJNS4_10UnderscoreESW_SW_EEEEENS4_13SM90_TMA_LOADENS4_14ComposedLayoutINS4_7SwizzleILi3ELi4ELi3EEENS4_18smem_ptr_flag_bitsILi8EEENSQ_INS5_IJNSA_ILi8EEENSA_ILi128EEEEEENS5_IJS16_SB_EEEEEEEvNS4_8identityESZ_S1A_vS1B_EENS_8epilogue10collective6detail29Sm90TmaWarpSpecializedAdapterINS1E_15DefaultEpilogueIaSJ_SJ_NS1D_6thread17LinearCombinationIaLi1EiiLNS1I_9ScaleType4KindE0ELNS_15FloatRoundStyleE2EaEENS1_15EpilogueDefaultEEEEEvvEEEEvNT_6ParamsE)
        /*204c*/ 	.short	0x0210
        /*204e*/ 	.short	0x0470


	//----- nvinfo : EIATTR_SW_WAR
	.align		4
.L_45:
        /*2050*/ 	.byte	0x04, 0x36
        /*2052*/ 	.short	(.L_47 - .L_46)
.L_46:
        /*2054*/ 	.word	0x00000008
.L_47:


//--------------------- .nv.callgraph             --------------------------
	.section	.nv.callgraph,"",@"SHT_CUDA_CALLGRAPH"
	.align	4
	.sectionentsize	8
	.align		4
        /*0000*/ 	.word	0x00000000
	.align		4
        /*0004*/ 	.word	0xffffffff
	.align		4
        /*0008*/ 	.word	index@(_ZN7cutlass13device_kernelINS_4gemm6kernel13GemmUniversalIN4cute5tupleIJiiiiEEENS1_10collective13CollectiveMmaINS1_34MainloopSm90TmaGmmaWarpSpecializedILi2ENS5_IJNS4_1CILi1EEESB_SB_EEENS1_35KernelTmaWarpSpecializedCooperativeEEENS5_IJNSA_ILi192EEENSA_ILi240EEENSA_ILi256EEEEEEaNS5_IJlSB_lEEEaSJ_NS4_8TiledMMAINS4_8MMA_AtomIJNS4_4SM904GMMA26MMA_64x16x32_S32S8S8_SS_TNEEEENS4_6LayoutINS5_IJNSA_ILi2EEESB_SB_EEENS5_IJSB_NSA_ILi0EEEST_EEEEENS5_IJNS4_10UnderscoreESW_SW_EEEEENS4_13SM90_TMA_LOADENS4_14ComposedLayoutINS4_7SwizzleILi3ELi4ELi3EEENS4_18smem_ptr_flag_bitsILi8EEENSQ_INS5_IJNSA_ILi8EEENSA_ILi128EEEEEENS5_IJS16_SB_EEEEEEEvNS4_8identityESZ_S1A_vS1B_EENS_8epilogue10collective6detail29Sm90TmaWarpSpecializedAdapterINS1E_15DefaultEpilogueIaSJ_SJ_NS1D_6thread17LinearCombinationIaLi1EiiLNS1I_9ScaleType4KindE0ELNS_15FloatRoundStyleE2EaEENS1_15EpilogueDefaultEEEEEvvEEEEvNT_6ParamsE)
	.align		4
        /*000c*/ 	.word	index@(__assertfail)
	.align		4
        /*0010*/ 	.word	0x00000000
	.align		4
        /*0014*/ 	.word	0xfffffffe
	.align		4
        /*0018*/ 	.word	0x00000000
	.align		4
        /*001c*/ 	.word	0xfffffffd
	.align		4
        /*0020*/ 	.word	0x00000000
	.align		4
        /*0024*/ 	.word	0xfffffffc


//--------------------- .nv.constant4             --------------------------
	.section	.nv.constant4,"a",@progbits
	.align	8
	.align		8
.nv.constant4:
        /*0000*/ 	.dword	__assertfail
	.align		8
        /*0008*/ 	.dword	__unnamed_1
	.align		8
        /*0010*/ 	.dword	_ZN39_INTERNAL_e6f90c60_4_k_cu_5248f5f1_96984cuda3std3__45__cpo5beginE
	.align		8
        /*0018*/ 	.dword	_ZN39_INTERNAL_e6f90c60_4_k_cu_5248f5f1_96984cuda3std3__45__cpo3endE
	.align		8
        /*0020*/ 	.dword	_ZN39_INTERNAL_e6f90c60_4_k_cu_5248f5f1_96984cuda3std3__45__cpo6cbeginE
	.align		8
        /*0028*/ 	.dword	_ZN39_INTERNAL_e6f90c60_4_k_cu_5248f5f1_96984cuda3std3__45__cpo4cendE
	.align		8
        /*0030*/ 	.dword	_ZN39_INTERNAL_e6f90c60_4_k_cu_5248f5f1_96984cuda3std3__441_GLOBAL__N__e6f90c60_4_k_cu_5248f5f1_96986ignoreE
	.align		8
        /*0038*/ 	.dword	_ZN39_INTERNAL_e6f90c60_4_k_cu_5248f5f1_96984cuda3std3__419piecewise_constructE
	.align		8
        /*0040*/ 	.dword	_ZN39_INTERNAL_e6f90c60_4_k_cu_5248f5f1_96984cuda3std3__48in_placeE
	.align		8
        /*0048*/ 	.dword	_ZN39_INTERNAL_e6f90c60_4_k_cu_5248f5f1_96984cuda3std6ranges3__45__cpo4swapE
	.align		8
        /*0050*/ 	.dword	_ZN39_INTERNAL_e6f90c60_4_k_cu_5248f5f1_96984cuda3std6ranges3__45__cpo9iter_moveE
	.align		8
        /*0058*/ 	.dword	_ZN39_INTERNAL_e6f90c60_4_k_cu_5248f5f1_96984cute7productE
	.align		8
        /*0060*/ 	.dword	_ZN39_INTERNAL_e6f90c60_4_k_cu_5248f5f1_96984cute1_E
	.align		8
        /*0068*/ 	.dword	$str$22
	.align		8
        /*0070*/ 	.dword	$str$23


//--------------------- .text._ZN7cutlass13device_kernelINS_4gemm6kernel13GemmUniversalIN4cute5tupleIJiiiiEEENS1_10collective13CollectiveMmaINS1_34MainloopSm90TmaGmmaWarpSpecializedILi2ENS5_IJNS4_1CILi1EEESB_SB_EEENS1_35KernelTmaWarpSpecializedCooperativeEEENS5_IJNSA_ILi192EEENSA_ILi240EEENSA_ILi256EEEEEEaNS5_IJlSB_lEEEaSJ_NS4_8TiledMMAINS4_8MMA_AtomIJNS4_4SM904GMMA26MMA_64x16x32_S32S8S8_SS_TNEEEENS4_6LayoutINS5_IJNSA_ILi2EEESB_SB_EEENS5_IJSB_NSA_ILi0EEEST_EEEEENS5_IJNS4_10UnderscoreESW_SW_EEEEENS4_13SM90_TMA_LOADENS4_14ComposedLayoutINS4_7SwizzleILi3ELi4ELi3EEENS4_18smem_ptr_flag_bitsILi8EEENSQ_INS5_IJNSA_ILi8EEENSA_ILi128EEEEEENS5_IJS16_SB_EEEEEEEvNS4_8identityESZ_S1A_vS1B_EENS_8epilogue10collective6detail29Sm90TmaWarpSpecializedAdapterINS1E_15DefaultEpilogueIaSJ_SJ_NS1D_6thread17LinearCombinationIaLi1EiiLNS1I_9ScaleType4KindE0ELNS_15FloatRoundStyleE2EaEENS1_15EpilogueDefaultEEEEEvvEEEEvNT_6ParamsE --------------------------
	.section	.text._ZN7cutlass13device_kernelINS_4gemm6kernel13GemmUniversalIN4cute5tupleIJiiiiEEENS1_10collective13CollectiveMmaINS1_34MainloopSm90TmaGmmaWarpSpecializedILi2ENS5_IJNS4_1CILi1EEESB_SB_EEENS1_35KernelTmaWarpSpecializedCooperativeEEENS5_IJNSA_ILi192EEENSA_ILi240EEENSA_ILi256EEEEEEaNS5_IJlSB_lEEEaSJ_NS4_8TiledMMAINS4_8MMA_AtomIJNS4_4SM904GMMA26MMA_64x16x32_S32S8S8_SS_TNEEEENS4_6LayoutINS5_IJNSA_ILi2EEESB_SB_EEENS5_IJSB_NSA_ILi0EEEST_EEEEENS5_IJNS4_10UnderscoreESW_SW_EEEEENS4_13SM90_TMA_LOADENS4_14ComposedLayoutINS4_7SwizzleILi3ELi4ELi3EEENS4_18smem_ptr_flag_bitsILi8EEENSQ_INS5_IJNSA_ILi8EEENSA_ILi128EEEEEENS5_IJS16_SB_EEEEEEEvNS4_8identityESZ_S1A_vS1B_EENS_8epilogue10collective6detail29Sm90TmaWarpSpecializedAdapterINS1E_15DefaultEpilogueIaSJ_SJ_NS1D_6thread17LinearCombinationIaLi1EiiLNS1I_9ScaleType4KindE0ELNS_15FloatRoundStyleE2EaEENS1_15EpilogueDefaultEEEEEvvEEEEvNT_6ParamsE,"ax",@progbits
	.align	128
.text._ZN7cutlass13device_kernelINS_4gemm6kernel13GemmUniversalIN4cute5tupleIJiiiiEEENS1_10collective13CollectiveMmaINS1_34MainloopSm90TmaGmmaWarpSpecializedILi2ENS5_IJNS4_1CILi1EEESB_SB_EEENS1_35KernelTmaWarpSpecializedCooperativeEEENS5_IJNSA_ILi192EEENSA_ILi240EEENSA_ILi256EEEEEEaNS5_IJlSB_lEEEaSJ_NS4_8TiledMMAINS4_8MMA_AtomIJNS4_4SM904GMMA26MMA_64x16x32_S32S8S8_SS_TNEEEENS4_6LayoutINS5_IJNSA_ILi2EEESB_SB_EEENS5_IJSB_NSA_ILi0EEEST_EEEEENS5_IJNS4_10UnderscoreESW_SW_EEEEENS4_13SM90_TMA_LOADENS4_14ComposedLayoutINS4_7SwizzleILi3ELi4ELi3EEENS4_18smem_ptr_flag_bitsILi8EEENSQ_INS5_IJNSA_ILi8EEENSA_ILi128EEEEEENS5_IJS16_SB_EEEEEEEvNS4_8identityESZ_S1A_vS1B_EENS_8epilogue10collective6detail29Sm90TmaWarpSpecializedAdapterINS1E_15DefaultEpilogueIaSJ_SJ_NS1D_6thread17LinearCombinationIaLi1EiiLNS1I_9ScaleType4KindE0ELNS_15FloatRoundStyleE2EaEENS1_15EpilogueDefaultEEEEEvvEEEEvNT_6ParamsE:
        .type           _ZN7cutlass13device_kernelINS_4gemm6kernel13GemmUniversalIN4cute5tupleIJiiiiEEENS1_10collective13CollectiveMmaINS1_34MainloopSm90TmaGmmaWarpSpecializedILi2ENS5_IJNS4_1CILi1EEESB_SB_EEENS1_35KernelTmaWarpSpecializedCooperativeEEENS5_IJNSA_ILi192EEENSA_ILi240EEENSA_ILi256EEEEEEaNS5_IJlSB_lEEEaSJ_NS4_8TiledMMAINS4_8MMA_AtomIJNS4_4SM904GMMA26MMA_64x16x32_S32S8S8_SS_TNEEEENS4_6LayoutINS5_IJNSA_ILi2EEESB_SB_EEENS5_IJSB_NSA_ILi0EEEST_EEEEENS5_IJNS4_10UnderscoreESW_SW_EEEEENS4_13SM90_TMA_LOADENS4_14ComposedLayoutINS4_7SwizzleILi3ELi4ELi3EEENS4_18smem_ptr_flag_bitsILi8EEENSQ_INS5_IJNSA_ILi8EEENSA_ILi128EEEEEENS5_IJS16_SB_EEEEEEEvNS4_8identityESZ_S1A_vS1B_EENS_8epilogue10collective6detail29Sm90TmaWarpSpecializedAdapterINS1E_15DefaultEpilogueIaSJ_SJ_NS1D_6thread17LinearCombinationIaLi1EiiLNS1I_9ScaleType4KindE0ELNS_15FloatRoundStyleE2EaEENS1_15EpilogueDefaultEEEEEvvEEEEvNT_6ParamsE,@function
        .size           _ZN7cutlass13device_kernelINS_4gemm6kernel13GemmUniversalIN4cute5tupleIJiiiiEEENS1_10collective13CollectiveMmaINS1_34MainloopSm90TmaGmmaWarpSpecializedILi2ENS5_IJNS4_1CILi1EEESB_SB_EEENS1_35KernelTmaWarpSpecializedCooperativeEEENS5_IJNSA_ILi192EEENSA_ILi240EEENSA_ILi256EEEEEEaNS5_IJlSB_lEEEaSJ_NS4_8TiledMMAINS4_8MMA_AtomIJNS4_4SM904GMMA26MMA_64x16x32_S32S8S8_SS_TNEEEENS4_6LayoutINS5_IJNSA_ILi2EEESB_SB_EEENS5_IJSB_NSA_ILi0EEEST_EEEEENS5_IJNS4_10UnderscoreESW_SW_EEEEENS4_13SM90_TMA_LOADENS4_14ComposedLayoutINS4_7SwizzleILi3ELi4ELi3EEENS4_18smem_ptr_flag_bitsILi8EEENSQ_INS5_IJNSA_ILi8EEENSA_ILi128EEEEEENS5_IJS16_SB_EEEEEEEvNS4_8identityESZ_S1A_vS1B_EENS_8epilogue10collective6detail29Sm90TmaWarpSpecializedAdapterINS1E_15DefaultEpilogueIaSJ_SJ_NS1D_6thread17LinearCombinationIaLi1EiiLNS1I_9ScaleType4KindE0ELNS_15FloatRoundStyleE2EaEENS1_15EpilogueDefaultEEEEEvvEEEEvNT_6ParamsE,(.L_x_546 - _ZN7cutlass13device_kernelINS_4gemm6kernel13GemmUniversalIN4cute5tupleIJiiiiEEENS1_10collective13CollectiveMmaINS1_34MainloopSm90TmaGmmaWarpSpecializedILi2ENS5_IJNS4_1CILi1EEESB_SB_EEENS1_35KernelTmaWarpSpecializedCooperativeEEENS5_IJNSA_ILi192EEENSA_ILi240EEENSA_ILi256EEEEEEaNS5_IJlSB_lEEEaSJ_NS4_8TiledMMAINS4_8MMA_AtomIJNS4_4SM904GMMA26MMA_64x16x32_S32S8S8_SS_TNEEEENS4_6LayoutINS5_IJNSA_ILi2EEESB_SB_EEENS5_IJSB_NSA_ILi0EEEST_EEEEENS5_IJNS4_10UnderscoreESW_SW_EEEEENS4_13SM90_TMA_LOADENS4_14ComposedLayoutINS4_7SwizzleILi3ELi4ELi3EEENS4_18smem_ptr_flag_bitsILi8EEENSQ_INS5_IJNSA_ILi8EEENSA_ILi128EEEEEENS5_IJS16_SB_EEEEEEEvNS4_8identityESZ_S1A_vS1B_EENS_8epilogue10collective6detail29Sm90TmaWarpSpecializedAdapterINS1E_15DefaultEpilogueIaSJ_SJ_NS1D_6thread17LinearCombinationIaLi1EiiLNS1I_9ScaleType4KindE0ELNS_15FloatRoundStyleE2EaEENS1_15EpilogueDefaultEEEEEvvEEEEvNT_6ParamsE)
        .other          _ZN7cutlass13device_kernelINS_4gemm6kernel13GemmUniversalIN4cute5tupleIJiiiiEEENS1_10collective13CollectiveMmaINS1_34MainloopSm90TmaGmmaWarpSpecializedILi2ENS5_IJNS4_1CILi1EEESB_SB_EEENS1_35KernelTmaWarpSpecializedCooperativeEEENS5_IJNSA_ILi192EEENSA_ILi240EEENSA_ILi256EEEEEEaNS5_IJlSB_lEEEaSJ_NS4_8TiledMMAINS4_8MMA_AtomIJNS4_4SM904GMMA26MMA_64x16x32_S32S8S8_SS_TNEEEENS4_6LayoutINS5_IJNSA_ILi2EEESB_SB_EEENS5_IJSB_NSA_ILi0EEEST_EEEEENS5_IJNS4_10UnderscoreESW_SW_EEEEENS4_13SM90_TMA_LOADENS4_14ComposedLayoutINS4_7SwizzleILi3ELi4ELi3EEENS4_18smem_ptr_flag_bitsILi8EEENSQ_INS5_IJNSA_ILi8EEENSA_ILi128EEEEEENS5_IJS16_SB_EEEEEEEvNS4_8identityESZ_S1A_vS1B_EENS_8epilogue10collective6detail29Sm90TmaWarpSpecializedAdapterINS1E_15DefaultEpilogueIaSJ_SJ_NS1D_6thread17LinearCombinationIaLi1EiiLNS1I_9ScaleType4KindE0ELNS_15FloatRoundStyleE2EaEENS1_15EpilogueDefaultEEEEEvvEEEEvNT_6ParamsE,@"STO_CUDA_ENTRY STV_DEFAULT"
_ZN7cutlass13device_kernelINS_4gemm6kernel13GemmUniversalIN4cute5tupleIJiiiiEEENS1_10collective13CollectiveMmaINS1_34MainloopSm90TmaGmmaWarpSpecializedILi2ENS5_IJNS4_1CILi1EEESB_SB_EEENS1_35KernelTmaWarpSpecializedCooperativeEEENS5_IJNSA_ILi192EEENSA_ILi240EEENSA_ILi256EEEEEEaNS5_IJlSB_lEEEaSJ_NS4_8TiledMMAINS4_8MMA_AtomIJNS4_4SM904GMMA26MMA_64x16x32_S32S8S8_SS_TNEEEENS4_6LayoutINS5_IJNSA_ILi2EEESB_SB_EEENS5_IJSB_NSA_ILi0EEEST_EEEEENS5_IJNS4_10UnderscoreESW_SW_EEEEENS4_13SM90_TMA_LOADENS4_14ComposedLayoutINS4_7SwizzleILi3ELi4ELi3EEENS4_18smem_ptr_flag_bitsILi8EEENSQ_INS5_IJNSA_ILi8EEENSA_ILi128EEEEEENS5_IJS16_SB_EEEEEEEvNS4_8identityESZ_S1A_vS1B_EENS_8epilogue10collective6detail29Sm90TmaWarpSpecializedAdapterINS1E_15DefaultEpilogueIaSJ_SJ_NS1D_6thread17LinearCombinationIaLi1EiiLNS1I_9ScaleType4KindE0ELNS_15FloatRoundStyleE2EaEENS1_15EpilogueDefaultEEEEEvvEEEEvNT_6ParamsE:
[----:B------:R-:W0:Y:S02]  /*0000*/  LDC R1, c[0x0][0x28] ;  /* 0x00000a00ff017b82 */ /* 0x000e240000000800 */
[----:B0-----:R-:W-:Y:S01]  /*0010*/  VIADD R1, R1, 0xfffffab8 ;  /* 0xfffffab801017836 */ /* 0x001fe20000000000 */
[----:B------:R-:W0:Y:S01]  /*0020*/  S2R R2, SR_TID.X ;  /* 0x0000000000027919 */ /* 0x000e220000002100 */
[----:B------:R-:W-:Y:S01]  /*0030*/  ELECT P0, URZ, PT ;  /* 0x00000000003f782f */ /* 0x000fe20003800000 */
[----:B------:R-:W-:Y:S01]  /*0040*/  BSSY B0, `(.L_x_0) ;  /* 0x000000f000007945 */ /* 0x000fe20003800000 */
[--C-:B0-----:R-:W-:Y:S02]  /*0050*/  SHF.R.U32.HI R0, RZ, 0x5, R2.reuse ;  /* 0x00000005ff007819 */ /* 0x101fe40000011602 */
[----:B------:R-:W-:-:S03]  /*0060*/  SHF.R.U32.HI R2, RZ, 0x7, R2 ;  /* 0x00000007ff027819 */ /* 0x000fc60000011602 */
[----:B------:R-:W0:Y:S04]  /*0070*/  SHFL.IDX PT, R3, R0, RZ, 0x1f ;  /* 0x00001fff00037589 */ /* 0x000e2800000e0000 */
[----:B------:R1:W2:Y:S01]  /*0080*/  SHFL.IDX PT, R5, R2, RZ, 0x1f ;  /* 0x00001fff02057589 */ /* 0x0002a200000e0000 */
[----:B0-----:R-:W-:-:S13]  /*0090*/  ISETP.NE.OR P0, PT, R3, RZ, !P0 ;  /* 0x000000ff0300720c */ /* 0x001fda0004705670 */
[----:B-12---:R-:W-:Y:S05]  /*00a0*/  @P0 BRA `(.L_x_1) ;  /* 0x0000000000200947 */ /* 0x006fea0003800000 */
[----:B------:R-:W-:Y:S02]  /*00b0*/  ULDC.64 UR4, c[0x0][0x198] ;  /* 0x0000660000047ab9 */ /* 0x000fe40000000a00 */
[----:B------:R-:W-:Y:S02]  /*00c0*/  UIADD3 UR6, UP0, UR4, 0xf0, URZ ;  /* 0x000000f004067890 */ /* 0x000fe4000ff1e03f */
[----:B------:R-:W-:Y:S02]  /*00d0*/  UIADD3 UR4, UP1, UR4, 0x1f0, URZ ;  /* 0x000001f004047890 */ /* 0x000fe4000ff3e03f */
[----:B------:R-:W-:Y:S02]  /*00e0*/  UIADD3.X UR7, URZ, UR5, URZ, UP0, !UPT ;  /* 0x000000053f077290 */ /* 0x000fe400087fe43f */
[----:B------:R-:W-:-:S07]  /*00f0*/  UIADD3.X UR5, URZ, UR5, URZ, UP1, !UPT ;  /* 0x000000053f057290 */ /* 0x000fce0008ffe43f */
[----:B------:R0:W-:Y:S02]  /*0100*/  UTMACCTL.PF [UR6] ;  /* 0x00000000060079b9 */ /* 0x0001e40008040000 */
[----:B------:R0:W-:Y:S02]  /*0110*/  UTMACCTL.PF [UR4] ;  /* 0x00000000040079b9 */ /* 0x0001e40008040000 */
[----:B0-----:R-:W-:Y:S01]  /*0120*/  NOP ;  /* 0x0000000000007918 */ /* 0x001fe20000000000 */
.L_x_1:
[----:B------:R-:W-:Y:S05]  /*0130*/  BSYNC B0 ;  /* 0x0000000000007941 */ /* 0x000fea0003800000 */
.L_x_0:
[----:B------:R-:W0:Y:S02]  /*0140*/  SHFL.IDX PT, R2, R0, RZ, 0x1f ;  /* 0x00001fff00027589 */ /* 0x000e2400000e0000 */
[----:B0-----:R-:W-:-:S13]  /*0150*/  ISETP.NE.AND P0, PT, R2, RZ, PT ;  /* 0x000000ff0200720c */ /* 0x001fda0003f05270 */
[----:B------:R-:W-:Y:S05]  /*0160*/  @P0 BRA `(.L_x_2) ;  /* 0x0000000000480947 */ /* 0x000fea0003800000 */
[----:B------:R-:W0:Y:S01]  /*0170*/  S2UR UR8, SR_CgaCtaId ;  /* 0x00000000000879c3 */ /* 0x000e220000008800 */
[----:B------:R-:W-:Y:S01]  /*0180*/  UMOV UR4, 0x400 ;  /* 0x0000040000047882 */ /* 0x000fe20000000000 */
[----:B------:R-:W-:Y:S01]  /*0190*/  UMOV UR5, 0x1 ;  /* 0x0000000100057882 */ /* 0x000fe20000000000 */
[----:B------:R-:W-:Y:S01]  /*01a0*/  UMOV UR6, 0x100 ;  /* 0x0000010000067882 */ /* 0x000fe20000000000 */
[----:B------:R-:W-:Y:S01]  /*01b0*/  ELECT P0, URZ, PT ;  /* 0x00000000003f782f */ /* 0x000fe20003800000 */
[----:B------:R-:W-:-:S04]  /*01c0*/  UIADD3 UR6, -UR6, 0x100000, URZ ;  /* 0x0010000006067890 */ /* 0x000fc8000fffe13f */
[----:B------:R-:W-:Y:S02]  /*01d0*/  USHF.L.U32 UR7, UR6, 0xb, URZ ;  /* 0x0000000b06077899 */ /* 0x000fe4000800063f */
[----:B------:R-:W-:Y:S02]  /*01e0*/  USHF.L.U32 UR6, UR6, 0x1, URZ ;  /* 0x0000000106067899 */ /* 0x000fe4000800063f */
[----:B0-----:R-:W-:Y:S02]  /*01f0*/  ULEA UR8, UR8, UR4, 0x18 ;  /* 0x0000000408087291 */ /* 0x001fe4000f8ec03f */
[----:B------:R-:W-:-:S04]  /*0200*/  UIADD3 UR4, -UR5, 0x100000, URZ ;  /* 0x0010000005047890 */ /* 0x000fc8000fffe13f */
[----:B------:R-:W-:Y:S02]  /*0210*/  USHF.L.U32 UR5, UR4, 0xb, URZ ;  /* 0x0000000b04057899 */ /* 0x000fe4000800063f */
[----:B------:R-:W-:Y:S01]  /*0220*/  USHF.L.U32 UR4, UR4, 0x1, URZ ;  /* 0x0000000104047899 */ /* 0x000fe2000800063f */
[----:B------:R-:W0:Y:S11]  /*0230*/  FENCE.VIEW.ASYNC.S ;  /* 0x00000000000073c6 */ /* 0x000e360000000000 */
[----:B0-----:R0:W1:Y:S01]  /*0240*/  SYNCS.EXCH.64 URZ, [UR8], UR4 ;  /* 0x00000004083f75b2 */ /* 0x0010620008000100 */
[----:B------:R0:W2:Y:S01]  /*0250*/  SYNCS.EXCH.64 URZ, [UR8+0x10], UR6 ;  /* 0x00001006083f75b2 */ /* 0x0000a20008000100 */
[----:B------:R0:W3:Y:S01]  /*0260*/  SYNCS.EXCH.64 URZ, [UR8+0x8], UR4 ;  /* 0x00000804083f75b2 */ /* 0x0000e20008000100 */
[----:B------:R0:W4:Y:S01]  /*0270*/  SYNCS.EXCH.64 URZ, [UR8+0x18], UR6 ;  /* 0x00001806083f75b2 */ /* 0x0001220008000100 */
[----:B------:R-:W-:Y:S01]  /*0280*/  NOP ;  /* 0x0000000000007918 */ /* 0x000fe20000000000 */
.L_x_2:
[----:B------:R-:W5:Y:S01]  /*0290*/  SHFL.IDX PT, R0, R0, RZ, 0x1f ;  /* 0x00001fff00007589 */ /* 0x000f6200000e0000 */
[----:B------:R-:W1:Y:S01]  /*02a0*/  LDC R2, c[0x0][0x65c] ;  /* 0x00019700ff027b82 */ /* 0x000e620000000800 */
[----:B------:R-:W-:Y:S02]  /*02b0*/  ELECT P0, URZ, PT ;  /* 0x00000000003f782f */ /* 0x000fe40003800000 */
[----:B------:R-:W-:Y:S01]  /*02c0*/  SHF.R.S32.HI R6, RZ, 0x1f, R3 ;  /* 0x0000001fff067819 */ /* 0x000fe20000011403 */
[----:B------:R-:W2:Y:S01]  /*02d0*/  S2R R4, SR_CTAID.Y ;  /* 0x0000000000047919 */ /* 0x000ea20000002600 */
[----:B0-----:R-:W-:Y:S01]  /*02e0*/  UMOV UR4, 0x20 ;  /* 0x0000002000047882 */ /* 0x001fe20000000000 */
[C---:B------:R-:W-:Y:S01]  /*02f0*/  ISETP.NE.AND P2, PT, R5.reuse, RZ, PT ;  /* 0x000000ff0500720c */ /* 0x040fe20003f45270 */
[----:B------:R-:W-:Y:S01]  /*0300*/  VIADD R10, R5, 0xffffffff ;  /* 0xffffffff050a7836 */ /* 0x000fe20000000000 */
[----:B------:R-:W-:Y:S01]  /*0310*/  LEA.HI R6, R6, R3, RZ, 0x2 ;  /* 0x0000000306067211 */ /* 0x000fe200078f10ff */
[----:B------:R-:W-:Y:S01]  /*0320*/  NOP ;  /* 0x0000000000007918 */ /* 0x000fe20000000000 */
[----:B------:R-:W-:-:S02]  /*0330*/  NOP ;  /* 0x0000000000007918 */ /* 0x000fc40000000000 */
[----:B------:R-:W-:Y:S02]  /*0340*/  ISETP.GE.U32.AND P1, PT, R10, 0x2, PT ;  /* 0x000000020a00780c */ /* 0x000fe40003f26070 */
[----:B-----5:R-:W-:Y:S02]  /*0350*/  ISETP.NE.OR P0, PT, R0, RZ, !P0 ;  /* 0x000000ff0000720c */ /* 0x020fe40004705670 */
[----:B-1----:R-:W-:Y:S02]  /*0360*/  ISETP.NE.AND P3, PT, R2, 0x1, PT ;  /* 0x000000010200780c */ /* 0x002fe40003f65270 */
[----:B------:R-:W0:Y:S01]  /*0370*/  S2R R2, SR_CTAID.X ;  /* 0x0000000000027919 */ /* 0x000e220000002500 */
[----:B------:R-:W-:-:S05]  /*0380*/  LOP3.LUT R0, R6, 0xfffffffc, RZ, 0xc0, !PT ;  /* 0xfffffffc06007812 */ /* 0x000fca00078ec0ff */
[----:B------:R-:W-:Y:S01]  /*0390*/  IMAD.IADD R0, R3, 0x1, -R0 ;  /* 0x0000000103007824 */ /* 0x000fe200078e0a00 */
[----:B------:R-:W-:Y:S02]  /*03a0*/  MOV R3, RZ ;  /* 0x000000ff00037202 */ /* 0x000fe40000000f00 */
[----:B------:R-:W-:Y:S01]  /*03b0*/  VOTEU.ALL UP0, P0 ;  /* 0x00000000003f7886 */ /* 0x000fe20000000000 */
[----:B------:R-:W-:Y:S01]  /*03c0*/  VOTEU.ALL UP1, P0 ;  /* 0x00000000003f7886 */ /* 0x000fe20000020000 */
[----:B------:R-:W0:Y:S01]  /*03d0*/  @P3 LDC R9, c[0x0][0x10] ;  /* 0x00000400ff093b82 */ /* 0x000e220000000800 */
[----:B--2---:R-:W-:Y:S01]  /*03e0*/  @P3 MOV R6, R4 ;  /* 0x0000000400063202 */ /* 0x004fe20000000f00 */
[----:B------:R-:W-:Y:S01]  /*03f0*/  @P3 IMAD.MOV.U32 R7, RZ, RZ, RZ ;  /* 0x000000ffff073224 */ /* 0x000fe200078e00ff */
[----:B------:R-:W-:Y:S01]  /*0400*/  @!UP0 UMOV UR6, 0x400 ;  /* 0x0000040000068882 */ /* 0x000fe20000000000 */
[----:B------:R-:W-:-:S04]  /*0410*/  @!UP0 UIADD3 UR4, -UR4, 0x100000, URZ ;  /* 0x0010000004048890 */ /* 0x000fc8000fffe13f */
[----:B------:R-:W-:Y:S02]  /*0420*/  @!UP0 USHF.L.U32 UR5, UR4, 0xb, URZ ;  /* 0x0000000b04058899 */ /* 0x000fe4000800063f */
[----:B------:R-:W-:Y:S01]  /*0430*/  @!UP0 USHF.L.U32 UR4, UR4, 0x1, URZ ;  /* 0x0000000104048899 */ /* 0x000fe2000800063f */
[----:B------:R-:W1:Y:S08]  /*0440*/  @!UP0 S2UR UR7, SR_CgaCtaId ;  /* 0x00000000000789c3 */ /* 0x000e700000008800 */
[----:B------:R-:W2:Y:S01]  /*0450*/  @!P3 LDC R11, c[0x0][0xc] ;  /* 0x00000300ff0bbb82 */ /* 0x000ea20000000800 */
[----:B0-----:R-:W-:-:S04]  /*0460*/  @P3 IMAD.WIDE.U32 R8, R2, R9, R6 ;  /* 0x0000000902083225 */ /* 0x001fc800078e0006 */
[----:B------:R-:W-:Y:S01]  /*0470*/  @P3 IMAD.MOV.U32 R12, RZ, RZ, R8 ;  /* 0x000000ffff0c3224 */ /* 0x000fe200078e0008 */
[----:B-1----:R-:W-:Y:S01]  /*0480*/  @!UP0 ULEA UR6, UR7, UR6, 0x18 ;  /* 0x0000000607068291 */ /* 0x002fe2000f8ec03f */
[----:B------:R-:W-:Y:S01]  /*0490*/  VOTEU.ALL UP0, P0 ;  /* 0x00000000003f7886 */ /* 0x000fe20000000000 */
[----:B------:R-:W-:-:S04]  /*04a0*/  ISETP.NE.AND P0, PT, R0, 0x3, PT ;  /* 0x000000030000780c */ /* 0x000fc80003f05270 */
[----:B------:R-:W-:Y:S01]  /*04b0*/  ISETP.EQ.OR P0, PT, R0, RZ, !P0 ;  /* 0x000000ff0000720c */ /* 0x000fe20004702670 */
[----:B--2---:R-:W-:-:S03]  /*04c0*/  @!P3 IMAD.WIDE.U32 R6, R11, R4, R2 ;  /* 0x000000040b06b225 */ /* 0x004fc600078e0002 */
[----:B------:R-:W-:Y:S01]  /*04d0*/  ISETP.EQ.AND P0, PT, R5, RZ, P0 ;  /* 0x000000ff0500720c */ /* 0x000fe20000702270 */
[----:B------:R-:W-:Y:S01]  /*04e0*/  @P3 IMAD.MOV.U32 R5, RZ, RZ, RZ ;  /* 0x000000ffff053224 */ /* 0x000fe200078e00ff */
[----:B------:R-:W0:Y:S02]  /*04f0*/  FENCE.VIEW.ASYNC.S ;  /* 0x00000000000073c6 */ /* 0x000e240000000000 */
[----:B0-----:R0:W3:Y:S01]  /*0500*/  @!UP0 SYNCS.EXCH.64 URZ, [UR6+0x30], UR4 ;  /* 0x00003004063f85b2 */ /* 0x0010e20008000100 */
[----:B------:R-:W-:Y:S01]  /*0510*/  @!P3 IMAD.MOV.U32 R12, RZ, RZ, R6 ;  /* 0x000000ffff0cb224 */ /* 0x000fe200078e0006 */
[----:B------:R-:W-:Y:S01]  /*0520*/  @P3 IADD3 R18, R9, R5, RZ ;  /* 0x0000000509123210 */ /* 0x000fe20007ffe0ff */
[----:B------:R-:W-:Y:S01]  /*0530*/  @!P3 IMAD.MOV.U32 R18, RZ, RZ, R7 ;  /* 0x000000ffff12b224 */ /* 0x000fe200078e0007 */
[----:B------:R-:W-:Y:S02]  /*0540*/  SEL R5, RZ, 0x1, !P0 ;  /* 0x00000001ff057807 */ /* 0x000fe40004000000 */
[----:B------:R0:W-:Y:S02]  /*0550*/  STL [R1+0xa8], R12 ;  /* 0x0000a80c01007387 */ /* 0x0001e40000100800 */
[----:B------:R-:W-:-:S02]  /*0560*/  SEL R5, R5, 0x2, P1 ;  /* 0x0000000205057807 */ /* 0x000fc40000800000 */
[----:B------:R0:W-:Y:S04]  /*0570*/  STL [R1+0xa4], R18 ;  /* 0x0000a41201007387 */ /* 0x0001e80000100800 */
[----:B------:R0:W-:Y:S01]  /*0580*/  STL [R1+0xa0], R5 ;  /* 0x0000a00501007387 */ /* 0x0001e20000100800 */
[----:B------:R0:W3:Y:S01]  /*0590*/  @!UP1 SYNCS.EXCH.64 URZ, [UR6+0x38], UR4 ;  /* 0x00003804063f95b2 */ /* 0x0000e20008000100 */
[----:B------:R-:W-:Y:S01]  /*05a0*/  NOP ;  /* 0x0000000000007918 */ /* 0x000fe20000000000 */
[----:B---34-:R-:W-:Y:S06]  /*05b0*/  BAR.SYNC.DEFER_BLOCKING 0x0 ;  /* 0x0000000000007b1d */ /* 0x018fec0000010000 */
[----:B------:R-:W-:Y:S05]  /*05c0*/  @!P2 BRA `(.L_x_3) ;  /* 0x00000218000ca947 */ /* 0x000fea0003800000 */
[----:B------:R-:W-:-:S13]  /*05d0*/  ISETP.GT.U32.AND P0, PT, R10, 0x1, PT ;  /* 0x000000010a00780c */ /* 0x000fda0003f04070 */
[----:B0-----:R-:W-:Y:S05]  /*05e0*/  @P0 EXIT ;  /* 0x000000000000094d */ /* 0x001fea0003800000 */
[----:B------:R-:W-:Y:S01]  /*05f0*/  IMAD.MOV.U32 R5, RZ, RZ, -0x1 ;  /* 0xffffffffff057424 */ /* 0x000fe200078e00ff */
[----:B------:R-:W-:Y:S01]  /*0600*/  ULDC.64 UR4, c[0x0][0x650] ;  /* 0x0001940000047ab9 */ /* 0x000fe20000000a00 */
[----:B------:R-:W-:Y:S01]  /*0610*/  PRMT R0, RZ, 0x7610, R0 ;  /* 0x00007610ff007816 */ /* 0x000fe20000000000 */
[----:B------:R-:W-:Y:S01]  /*0620*/  IMAD.MOV.U32 R22, RZ, RZ, -0x1 ;  /* 0xffffffffff167424 */ /* 0x000fe200078e00ff */
[----:B------:R-:W-:Y:S01]  /*0630*/  ISETP.GE.U32.AND P0, PT, R12, UR4, PT ;  /* 0x000000040c007c0c */ /* 0x000fe2000bf06070 */
[----:B------:R0:W-:Y:S01]  /*0640*/  STL [R1+0xb4], R5 ;  /* 0x0000b40501007387 */ /* 0x0001e20000100800 */
[----:B------:R-:W-:Y:S02]  /*0650*/  MOV R23, 0xffffffff ;  /* 0xffffffff00177802 */ /* 0x000fe40000000f00 */
[----:B------:R-:W-:-:S13]  /*0660*/  ISETP.GE.U32.AND.EX P0, PT, R18, UR5, PT, P0 ;  /* 0x0000000512007c0c */ /* 0x000fda000bf06100 */
[----:B0-----:R-:W-:Y:S05]  /*0670*/  @P0 BRA `(.L_x_4) ;  /* 0x0000000400640947 */ /* 0x001fea0003800000 */
[----:B------:R-:W0:Y:S01]  /*0680*/  LDC.64 R14, c[0x0][0x628] ;  /* 0x00018a00ff0e7b82 */ /* 0x000e220000000a00 */
[----:B------:R-:W-:Y:S01]  /*0690*/  MOV R6, R12 ;  /* 0x0000000c00067202 */ /* 0x000fe20000000f00 */
[----:B------:R-:W-:-:S06]  /*06a0*/  IMAD.MOV.U32 R7, RZ, RZ, R18 ;  /* 0x000000ffff077224 */ /* 0x000fcc00078e0012 */
[----:B------:R-:W1:Y:S08]  /*06b0*/  LDC R0, c[0x0][0x630] ;  /* 0x00018c00ff007b82 */ /* 0x000e700000000800 */
[----:B------:R-:W2:Y:S01]  /*06c0*/  LDC.64 R16, c[0x0][0x620] ;  /* 0x00018800ff107b82 */ /* 0x000ea20000000a00 */
[----:B0-----:R-:W-:-:S04]  /*06d0*/  ISETP.NE.U32.AND P0, PT, R14, RZ, PT ;  /* 0x000000ff0e00720c */ /* 0x001fc80003f05070 */
[----:B------:R-:W-:-:S13]  /*06e0*/  ISETP.NE.AND.EX P0, PT, R15, RZ, PT, P0 ;  /* 0x000000ff0f00720c */ /* 0x000fda0003f05300 */
[----:B-12---:R-:W-:Y:S05]  /*06f0*/  @!P0 BRA `(.L_x_5) ;  /* 0x0000000000288947 */ /* 0x006fea0003800000 */
[----:B------:R-:W0:Y:S02]  /*0700*/  LDC R5, c[0x0][0x634] ;  /* 0x00018d00ff057b82 */ /* 0x000e240000000800 */
[----:B0-----:R-:W-:-:S05]  /*0710*/  IADD3 R5, P0, R12, R5, RZ ;  /* 0x000000050c057210 */ /* 0x001fca0007f1e0ff */
[----:B------:R-:W-:-:S04]  /*0720*/  IMAD.X R13, RZ, RZ, R18, P0 ;  /* 0x000000ffff0d7224 */ /* 0x000fc800000e0612 */
[----:B------:R-:W-:-:S04]  /*0730*/  IMAD.WIDE.U32 R6, R13, R14, RZ ;  /* 0x0000000e0d067225 */ /* 0x000fc800078e00ff */
[----:B------:R-:W-:-:S04]  /*0740*/  IMAD.WIDE.U32 R8, P0, R5, R15, R6 ;  /* 0x0000000f05087225 */ /* 0x000fc80007800006 */
[----:B------:R-:W-:Y:S01]  /*0750*/  IMAD.WIDE.U32 R6, R5, R14, RZ ;  /* 0x0000000e05067225 */ /* 0x000fe200078e00ff */
[----:B------:R-:W-:-:S03]  /*0760*/  IADD3.X R11, RZ, RZ, RZ, P0, !PT ;  /* 0x000000ffff0b7210 */ /* 0x000fc600007fe4ff */
[----:B------:R-:W-:Y:S01]  /*0770*/  IMAD.MOV.U32 R10, RZ, RZ, R9 ;  /* 0x000000ffff0a7224 */ /* 0x000fe200078e0009 */
[----:B------:R-:W-:-:S05]  /*0780*/  IADD3 RZ, P0, R7, R8, RZ ;  /* 0x0000000807ff7210 */ /* 0x000fca0007f1e0ff */
[----:B------:R-:W-:-:S08]  /*0790*/  IMAD.WIDE.U32.X R6, R13, R15, R10, P0 ;  /* 0x0000000f0d067225 */ /* 0x000fd000000e040a */
.L_x_5:
[-CC-:B------:R-:W-:Y:S01]  /*07a0*/  SHF.R.U64 R22, R6, R0.reuse, R7.reuse ;  /* 0x0000000006167219 */ /* 0x180fe20000001207 */
[----:B------:R-:W0:Y:S01]  /*07b0*/  LDC R10, c[0x0][0x618] ;  /* 0x00018600ff0a7b82 */ /* 0x000e220000000800 */
[----:B------:R-:W-:Y:S01]  /*07c0*/  SHF.R.U32.HI R3, RZ, R0, R7 ;  /* 0x00000000ff037219 */ /* 0x000fe20000011607 */
[----:B------:R-:W-:Y:S01]  /*07d0*/  IMAD.MOV.U32 R7, RZ, RZ, R18 ;  /* 0x000000ffff077224 */ /* 0x000fe200078e0012 */
[----:B------:R-:W-:Y:S01]  /*07e0*/  IADD3 R5, P0, RZ, -R22, RZ ;  /* 0x80000016ff057210 */ /* 0x000fe20007f1e0ff */
[----:B------:R-:W-:Y:S01]  /*07f0*/  ULDC UR4, c[0x0][0x150] ;  /* 0x0000540000047ab9 */ /* 0x000fe20000000800 */
[----:B------:R-:W-:Y:S02]  /*0800*/  I2FP.F32.U32 R0, R2 ;  /* 0x0000000200007245 */ /* 0x000fe40000201000 */
[----:B------:R-:W-:Y:S01]  /*0810*/  MOV R6, R12 ;  /* 0x0000000c00067202 */ /* 0x000fe20000000f00 */
[----:B------:R-:W1:Y:S01]  /*0820*/  LDC.64 R18, c[0x0][0x640] ;  /* 0x00019000ff127b82 */ /* 0x000e620000000a00 */
[----:B------:R-:W-:-:S02]  /*0830*/  IMAD.X R9, RZ, RZ, ~R3, P0 ;  /* 0x000000ffff097224 */ /* 0x000fc400000e0e03 */
[----:B------:R-:W-:Y:S01]  /*0840*/  FMUL R0, R0, UR4 ;  /* 0x0000000400007c20 */ /* 0x000fe20008400000 */
[----:B------:R-:W-:Y:S01]  /*0850*/  ULDC UR4, c[0x0][0x154] ;  /* 0x0000550000047ab9 */ /* 0x000fe20000000800 */
[----:B------:R-:W-:-:S03]  /*0860*/  IMAD.WIDE.U32 R6, R5, R16, R6 ;  /* 0x0000001005067225 */ /* 0x000fc600078e0006 */
[----:B------:R-:W2:Y:S01]  /*0870*/  LDC R3, c[0x0][0x144] ;  /* 0x00005100ff037b82 */ /* 0x000ea20000000800 */
[----:B------:R-:W-:Y:S01]  /*0880*/  IMAD R8, R9, R16, RZ ;  /* 0x0000001009087224 */ /* 0x000fe200078e02ff */
[----:B------:R-:W3:Y:S01]  /*0890*/  F2I.U32.TRUNC.NTZ R0, R0 ;  /* 0x0000000000007305 */ /* 0x000ee2000020f000 */
[----:B------:R-:W-:Y:S02]  /*08a0*/  IMAD.MOV.U32 R9, RZ, RZ, -0x1 ;  /* 0xffffffffff097424 */ /* 0x000fe400078e00ff */
[----:B------:R-:W-:-:S03]  /*08b0*/  IMAD R5, R5, R17, R8 ;  /* 0x0000001105057224 */ /* 0x000fc600078e0208 */
[----:B------:R-:W4:Y:S01]  /*08c0*/  LDC R14, c[0x0][0x608] ;  /* 0x00018200ff0e7b82 */ /* 0x000f220000000800 */
[----:B------:R-:W-:Y:S01]  /*08d0*/  IMAD.IADD R7, R7, 0x1, R5 ;  /* 0x0000000107077824 */ /* 0x000fe200078e0205 */
[----:B------:R-:W-:-:S04]  /*08e0*/  I2FP.F32.U32 R5, R4 ;  /* 0x0000000400057245 */ /* 0x000fc80000201000 */
[-CC-:B0-----:R-:W-:Y:S02]  /*08f0*/  SHF.R.U64 R12, R6, R10.reuse, R7.reuse ;  /* 0x0000000a060c7219 */ /* 0x181fe40000001207 */
[----:B------:R-:W0:Y:S01]  /*0900*/  LDC R8, c[0x0][0x658] ;  /* 0x00019600ff087b82 */ /* 0x000e220000000800 */
[----:B-1----:R-:W-:Y:S02]  /*0910*/  ISETP.NE.U32.AND P0, PT, R18, RZ, PT ;  /* 0x000000ff1200720c */ /* 0x002fe40003f05070 */
[----:B---3--:R-:W-:Y:S02]  /*0920*/  IADD3 R6, -R0, RZ, RZ ;  /* 0x000000ff00067210 */ /* 0x008fe40007ffe1ff */
[----:B------:R-:W-:Y:S02]  /*0930*/  ISETP.NE.AND.EX P0, PT, R19, RZ, PT, P0 ;  /* 0x000000ff1300720c */ /* 0x000fe40003f05300 */
[----:B------:R-:W-:Y:S01]  /*0940*/  SHF.R.U32.HI R7, RZ, R10, R7 ;  /* 0x0000000aff077219 */ /* 0x000fe20000011607 */
[----:B------:R-:W1:Y:S01]  /*0950*/  LDC R13, c[0x0][0x148] ;  /* 0x00005200ff0d7b82 */ /* 0x000e620000000800 */
[----:B--2---:R-:W-:-:S02]  /*0960*/  IMAD R0, R3, R6, R2 ;  /* 0x0000000603007224 */ /* 0x004fc400078e0202 */
[----:B------:R-:W-:-:S04]  /*0970*/  FMUL R3, R5, UR4 ;  /* 0x0000000405037c20 */ /* 0x000fc80008400000 */
[----:B------:R2:W3:Y:S01]  /*0980*/  F2I.U32.TRUNC.NTZ R11, R3 ;  /* 0x00000003000b7305 */ /* 0x0004e2000020f000 */
[----:B------:R-:W1:Y:S01]  /*0990*/  LDC R17, c[0x0][0x600] ;  /* 0x00018000ff117b82 */ /* 0x000e620000000800 */
[-CC-:B----4-:R-:W-:Y:S02]  /*09a0*/  SHF.R.U32.HI R5, RZ, R14.reuse, R7.reuse ;  /* 0x0000000eff057219 */ /* 0x190fe40000011607 */
[----:B------:R-:W-:Y:S01]  /*09b0*/  SHF.R.U64 R25, R12, R14, R7 ;  /* 0x0000000e0c197219 */ /* 0x000fe20000001207 */
[----:B------:R-:W-:-:S04]  /*09c0*/  IMAD.MOV.U32 R7, RZ, RZ, 0x1 ;  /* 0x00000001ff077424 */ /* 0x000fc800078e00ff */
[----:B------:R-:W4:Y:S01]  /*09d0*/  LDC R16, c[0x0][0x648] ;  /* 0x00019200ff107b82 */ /* 0x000f220000000800 */
[-C--:B0-----:R-:W-:Y:S02]  /*09e0*/  SHF.L.U32 R2, R9, R8.reuse, RZ ;  /* 0x0000000809027219 */ /* 0x081fe400000006ff */
[-CC-:B------:R-:W-:Y:S02]  /*09f0*/  SHF.R.U32.HI R15, RZ, R8.reuse, R5.reuse ;  /* 0x00000008ff0f7219 */ /* 0x180fe40000011605 */
[----:B------:R-:W-:Y:S02]  /*0a00*/  SHF.R.U64 R14, R25, R8, R5 ;  /* 0x00000008190e7219 */ /* 0x000fe40000001205 */
[----:B------:R-:W-:Y:S01]  /*0a10*/  LOP3.LUT R10, RZ, R2, RZ, 0x33, !PT ;  /* 0x00000002ff0a7212 */ /* 0x000fe200078e33ff */
[----:B------:R-:W0:Y:S01]  /*0a20*/  LDC R21, c[0x0][0x638] ;  /* 0x00018e00ff157b82 */ /* 0x000e220000000800 */
[----:B------:R-:W-:Y:S01]  /*0a30*/  SHF.L.U32 R5, R7, R8, RZ ;  /* 0x0000000807057219 */ /* 0x000fe200000006ff */
[----:B--2---:R-:W-:Y:S01]  /*0a40*/  IMAD.MOV.U32 R3, RZ, RZ, R15 ;  /* 0x000000ffff037224 */ /* 0x004fe200078e000f */
[----:B------:R-:W-:-:S05]  /*0a50*/  MOV R2, R14 ;  /* 0x0000000e00027202 */ /* 0x000fca0000000f00 */
[----:B------:R-:W2:Y:S01]  /*0a60*/  LDC R23, c[0x0][0x610] ;  /* 0x00018400ff177b82 */ /* 0x000ea20000000800 */
[----:B---3--:R-:W-:Y:S05]  /*0a70*/  @!P0 BRA `(.L_x_6) ;  /* 0x0000000000288947 */ /* 0x008fea0003800000 */
[----:B------:R-:W3:Y:S02]  /*0a80*/  LDC R9, c[0x0][0x64c] ;  /* 0x00019300ff097b82 */ /* 0x000ee40000000800 */
[----:B---3--:R-:W-:-:S05]  /*0a90*/  IADD3 R9, P0, R14, R9, RZ ;  /* 0x000000090e097210 */ /* 0x008fca0007f1e0ff */
        /* <DEDUP_REMOVED lines=8> */
.L_x_6:
[----:B----4-:R-:W-:Y:S01]  /*0b20*/  SHF.R.U64 R2, R2, R16, R3 ;  /* 0x0000001002027219 */ /* 0x010fe20000001203 */
[----:B------:R-:W-:Y:S01]  /*0b30*/  IMAD.MOV R11, RZ, RZ, -R11 ;  /* 0x000000ffff0b7224 */ /* 0x000fe200078e0a0b */
[----:B------:R-:W-:Y:S02]  /*0b40*/  LOP3.LUT R10, R25, R10, RZ, 0xc0, !PT ;  /* 0x0000000a190a7212 */ /* 0x000fe400078ec0ff */
[----:B-1----:R-:W-:Y:S01]  /*0b50*/  IADD3 R3, R17, -0x1, RZ ;  /* 0xffffffff11037810 */ /* 0x002fe20007ffe0ff */
[----:B------:R-:W-:Y:S02]  /*0b60*/  IMAD.MOV R6, RZ, RZ, -R2 ;  /* 0x000000ffff067224 */ /* 0x000fe400078e0a02 */
[----:B------:R-:W-:Y:S01]  /*0b70*/  IMAD R5, R5, R2, R10 ;  /* 0x0000000205057224 */ /* 0x000fe200078e020a */
[----:B------:R-:W-:Y:S01]  /*0b80*/  LOP3.LUT R3, R12, R3, RZ, 0xc0, !PT ;  /* 0x000000030c037212 */ /* 0x000fe200078ec0ff */
[----:B------:R-:W-:Y:S02]  /*0b90*/  @P3 IMAD R0, R13, R11, R4 ;  /* 0x0000000b0d003224 */ /* 0x000fe400078e0204 */
[----:B0-----:R-:W-:-:S02]  /*0ba0*/  IMAD R2, R6, R21, R14 ;  /* 0x0000001506027224 */ /* 0x001fc400078e020e */
[----:B--2---:R-:W-:Y:S02]  /*0bb0*/  IMAD R23, R5, R23, R0 ;  /* 0x0000001705177224 */ /* 0x004fe400078e0200 */
[----:B------:R-:W-:Y:S02]  /*0bc0*/  IMAD R2, R2, R17, R3 ;  /* 0x0000001102027224 */ /* 0x000fe400078e0203 */
[----:B------:R-:W-:-:S03]  /*0bd0*/  IMAD.MOV.U32 R0, RZ, RZ, 0x1 ;  /* 0x00000001ff007424 */ /* 0x000fc600078e00ff */
[----:B------:R-:W-:Y:S02]  /*0be0*/  SEL R3, R2, R23, !P3 ;  /* 0x0000001702037207 */ /* 0x000fe40005800000 */
[----:B------:R-:W-:-:S03]  /*0bf0*/  SEL R23, R23, R2, !P3 ;  /* 0x0000000217177207 */ /* 0x000fc60005800000 */
[----:B------:R0:W-:Y:S04]  /*0c00*/  STL [R1+0xb4], R3 ;  /* 0x0000b40301007387 */ /* 0x0001e80000100800 */
.L_x_4:
[----:B------:R-:W-:-:S08]  /*0c10*/  NOP ;  /* 0x0000000000007918 */ /* 0x000fd00000000000 */
[----:B------:R-:W1:Y:S02]  /*0c20*/  USETMAXREG.TRY_ALLOC.CTAPOOL UP0, 0xe8 ;  /* 0x000000e8000079c8 */ /* 0x000e640008000600 */
[----:B-1----:R-:W-:-:S13]  /*0c30*/  PLOP3.LUT P0, PT, PT, PT, UP0, 0x80, 0x0 ;  /* 0x000000000000781c */ /* 0x002fda0003f0f008 */
[----:B------:R-:W-:Y:S05]  /*0c40*/  @!P0 BRA `(.L_x_4) ;  /* 0xfffffffc00f08947 */ /* 0x000fea000383ffff */
[----:B------:R-:W-:Y:S02]  /*0c50*/  ULDC.64 UR4, c[0x0][0x598] ;  /* 0x0001660000047ab9 */ /* 0x000fe40000000a00 */
[----:B------:R-:W-:-:S04]  /*0c60*/  ISETP.NE.U32.AND P0, PT, RZ, UR4, PT ;  /* 0x00000004ff007c0c */ /* 0x000fc8000bf05070 */
[----:B------:R-:W-:-:S13]  /*0c70*/  ISETP.NE.AND.EX P0, PT, RZ, UR5, PT, P0 ;  /* 0x00000005ff007c0c */ /* 0x000fda000bf05300 */
[----:B------:R-:W-:Y:S05]  /*0c80*/  @!P0 BRA `(.L_x_7) ;  /* 0x0000000000248947 */ /* 0x000fea0003800000 */
[----:B0-----:R-:W0:Y:S01]  /*0c90*/  LDC.64 R2, c[0x0][0x598] ;  /* 0x00016600ff027b82 */ /* 0x001e220000000a00 */
[----:B------:R-:W-:Y:S02]  /*0ca0*/  ULDC.64 UR4, c[0x0][0x208] ;  /* 0x0000820000047ab9 */ /* 0x000fe40000000a00 */
[----:B0-----:R-:W2:Y:S02]  /*0cb0*/  LDG.E.64 R2, desc[UR4][R2.64] ;  /* 0x0000000402027981 */ /* 0x001ea4000c1e1b00 */
[----:B--2---:R-:W-:-:S04]  /*0cc0*/  ISETP.NE.U32.AND P0, PT, R2, RZ, PT ;  /* 0x000000ff0200720c */ /* 0x004fc80003f05070 */
[----:B------:R-:W-:-:S13]  /*0cd0*/  ISETP.NE.AND.EX P0, PT, R3, RZ, PT, P0 ;  /* 0x000000ff0300720c */ /* 0x000fda0003f05300 */
[----:B------:R-:W-:Y:S05]  /*0ce0*/  @!P0 BRA `(.L_x_7) ;  /* 0x00000000000c8947 */ /* 0x000fea0003800000 */
[----:B------:R-:W-:Y:S02]  /*0cf0*/  ULDC.64 UR4, c[0x0][0x208] ;  /* 0x0000820000047ab9 */ /* 0x000fe40000000a00 */
[----:B------:R0:W5:Y:S01]  /*0d00*/  LD.E R17, desc[UR4][R2.64] ;  /* 0x0000000402117980 */ /* 0x000162000c101900 */
[----:B------:R-:W-:Y:S05]  /*0d10*/  BRA `(.L_x_8) ;  /* 0x0000000000287947 */ /* 0x000fea0003800000 */
.L_x_7:
[----:B------:R-:W-:Y:S02]  /*0d20*/  ULDC.64 UR4, c[0x0][0x588] ;  /* 0x0001620000047ab9 */ /* 0x000fe40000000a00 */
[----:B------:R-:W-:-:S04]  /*0d30*/  ISETP.NE.U32.AND P0, PT, RZ, UR4, PT ;  /* 0x00000004ff007c0c */ /* 0x000fc8000bf05070 */
[----:B------:R-:W-:-:S13]  /*0d40*/  ISETP.NE.AND.EX P0, PT, RZ, UR5, PT, P0 ;  /* 0x00000005ff007c0c */ /* 0x000fda000bf05300 */
[----:B------:R-:W-:Y:S05]  /*0d50*/  @!P0 BRA `(.L_x_9) ;  /* 0x0000000000108947 */ /* 0x000fea0003800000 */
[----:B0-----:R-:W0:Y:S01]  /*0d60*/  LDC.64 R2, c[0x0][0x588] ;  /* 0x00016200ff027b82 */ /* 0x001e220000000a00 */
[----:B------:R-:W-:Y:S02]  /*0d70*/  ULDC.64 UR4, c[0x0][0x208] ;  /* 0x0000820000047ab9 */ /* 0x000fe40000000a00 */
[----:B0-----:R1:W5:Y:S01]  /*0d80*/  LDG.E R17, desc[UR4][R2.64] ;  /* 0x0000000402117981 */ /* 0x001362000c1e1900 */
[----:B------:R-:W-:Y:S05]  /*0d90*/  BRA `(.L_x_8) ;  /* 0x0000000000087947 */ /* 0x000fea0003800000 */
.L_x_9:
[----:B------:R-:W-:Y:S02]  /*0da0*/  ULDC UR4, c[0x0][0x580] ;  /* 0x0001600000047ab9 */ /* 0x000fe40000000800 */
[----:B------:R-:W-:-:S07]  /*0db0*/  MOV R17, UR4 ;  /* 0x0000000400117c02 */ /* 0x000fce0008000f00 */
.L_x_8:
[----:B------:R-:W-:Y:S02]  /*0dc0*/  ULDC.64 UR4, c[0x0][0x5a0] ;  /* 0x0001680000047ab9 */ /* 0x000fe40000000a00 */
[----:B------:R-:W-:-:S04]  /*0dd0*/  ISETP.NE.U32.AND P0, PT, RZ, UR4, PT ;  /* 0x00000004ff007c0c */ /* 0x000fc8000bf05070 */
[----:B------:R-:W-:-:S13]  /*0de0*/  ISETP.NE.AND.EX P0, PT, RZ, UR5, PT, P0 ;  /* 0x00000005ff007c0c */ /* 0x000fda000bf05300 */
[----:B------:R-:W-:Y:S05]  /*0df0*/  @!P0 BRA `(.L_x_10) ;  /* 0x0000000000248947 */ /* 0x000fea0003800000 */
[----:B01----:R-:W0:Y:S01]  /*0e00*/  LDC.64 R2, c[0x0][0x5a0] ;  /* 0x00016800ff027b82 */ /* 0x003e220000000a00 */
        /* <DEDUP_REMOVED lines=8> */
.L_x_10:
[----:B------:R-:W-:Y:S02]  /*0e90*/  ULDC.64 UR4, c[0x0][0x590] ;  /* 0x0001640000047ab9 */ /* 0x000fe40000000a00 */
[----:B------:R-:W-:-:S04]  /*0ea0*/  ISETP.NE.U32.AND P0, PT, RZ, UR4, PT ;  /* 0x00000004ff007c0c */ /* 0x000fc8000bf05070 */
[----:B------:R-:W-:-:S13]  /*0eb0*/  ISETP.NE.AND.EX P0, PT, RZ, UR5, PT, P0 ;  /* 0x00000005ff007c0c */ /* 0x000fda000bf05300 */
[----:B------:R-:W-:Y:S05]  /*0ec0*/  @!P0 BRA `(.L_x_12) ;  /* 0x0000000000108947 */ /* 0x000fea0003800000 */
[----:B------:R-:W2:Y:S01]  /*0ed0*/  LDC.64 R18, c[0x0][0x590] ;  /* 0x00016400ff127b82 */ /* 0x000ea20000000a00 */
[----:B------:R-:W-:Y:S02]  /*0ee0*/  ULDC.64 UR4, c[0x0][0x208] ;  /* 0x0000820000047ab9 */ /* 0x000fe40000000a00 */
[----:B--2---:R2:W5:Y:S01]  /*0ef0*/  LDG.E R18, desc[UR4][R18.64] ;  /* 0x0000000412127981 */ /* 0x004562000c1e1900 */
[----:B------:R-:W-:Y:S05]  /*0f00*/  BRA `(.L_x_11) ;  /* 0x0000000000087947 */ /* 0x000fea0003800000 */
.L_x_12:
[----:B------:R-:W-:Y:S02]  /*0f10*/  ULDC UR4, c[0x0][0x584] ;  /* 0x0001610000047ab9 */ /* 0x000fe40000000800 */
[----:B------:R-:W-:-:S07]  /*0f20*/  IMAD.U32 R18, RZ, RZ, UR4 ;  /* 0x00000004ff127e24 */ /* 0x000fce000f8e00ff */
.L_x_11:
[----:B------:R-:W-:-:S13]  /*0f30*/  LOP3.LUT P0, RZ, R0, 0xff, RZ, 0xc0, !PT ;  /* 0x000000ff00ff7812 */ /* 0x000fda000780c0ff */
[----:B------:R-:W-:Y:S05]  /*0f40*/  @!P0 EXIT ;  /* 0x000000000000894d */ /* 0x000fea0003800000 */
[----:B------:R-:W-:Y:S02]  /*0f50*/  ULDC UR4, c[0x0][0x28c] ;  /* 0x0000a30000047ab9 */ /* 0x000fe40000000800 */
[----:B------:R-:W-:-:S04]  /*0f60*/  UIADD3 UR4, UR4, 0xff, URZ ;  /* 0x000000ff04047890 */ /* 0x000fc8000fffe03f */
[----:B------:R-:W-:-:S04]  /*0f70*/  USHF.R.S32.HI UR5, URZ, 0x1f, UR4 ;  /* 0x0000001f3f057899 */ /* 0x000fc80008011404 */
[----:B------:R-:W-:-:S03]  /*0f80*/  ULEA.HI UR5, UR5, UR4, URZ, 0x8 ;  /* 0x0000000405057291 */ /* 0x000fc6000f8f403f */
[----:B------:R-:W-:Y:S01]  /*0f90*/  UMOV UR4, URZ ;  /* 0x0000003f00047c82 */ /* 0x000fe20008000000 */
[----:B------:R-:W-:Y:S01]  /*0fa0*/  USHF.R.S32.HI UR6, URZ, 0x8, UR5 ;  /* 0x000000083f067899 */ /* 0x000fe20008011405 */
[----:B01----:R-:W-:Y:S02]  /*0fb0*/  MOV R2, UR4 ;  /* 0x0000000400027c02 */ /* 0x003fe40008000f00 */
[----:B------:R-:W-:Y:S02]  /*0fc0*/  UMOV UR5, URZ ;  /* 0x0000003f00057c82 */ /* 0x000fe40008000000 */
[----:B------:R-:W-:Y:S02]  /*0fd0*/  IMAD.U32 R0, RZ, RZ, UR5 ;  /* 0x00000005ff007e24 */ /* 0x000fe4000f8e00ff */
[----:B------:R-:W-:-:S05]  /*0fe0*/  IMAD.U32 R3, RZ, RZ, UR6 ;  /* 0x00000006ff037e24 */ /* 0x000fca000f8e00ff */
[----:B------:R0:W-:Y:S04]  /*0ff0*/  STL [R1+0xbc], R3 ;  /* 0x0000bc0301007387 */ /* 0x0001e80000100800 */
[----:B------:R0:W-:Y:S04]  /*1000*/  STL [R1+0xb0], R0 ;  /* 0x0000b00001007387 */ /* 0x0001e80000100800 */
[----:B------:R0:W-:Y:S02]  /*1010*/  STL [R1+0xac], R2 ;  /* 0x0000ac0201007387 */ /* 0x0001e40000100800 */
.L_x_514:
[----:B0-----:R-:W0:Y:S01]  /*1020*/  S2R R0, SR_TID.X ;  /* 0x0000000000007919 */ /* 0x001e220000002100 */
[----:B-1----:R-:W1:Y:S01]  /*1030*/  S2UR UR7, SR_CgaCtaId ;  /* 0x00000000000779c3 */ /* 0x002e620000008800 */
[----:B------:R-:W-:Y:S02]  /*1040*/  UMOV UR6, 0x400 ;  /* 0x0000040000067882 */ /* 0x000fe40000000000 */
[----:B-1----:R-:W-:Y:S01]  /*1050*/  ULEA UR6, UR7, UR6, 0x18 ;  /* 0x0000000607067291 */ /* 0x002fe2000f8ec03f */
[----:B0-----:R-:W-:-:S04]  /*1060*/  LOP3.LUT R0, R0, 0x80, RZ, 0xc0, !PT ;  /* 0x0000008000007812 */ /* 0x001fc800078ec0ff */
[----:B------:R-:W-:-:S06]  /*1070*/  SHF.R.U32.HI R0, RZ, 0x7, R0 ;  /* 0x00000007ff007819 */ /* 0x000fcc0000011600 */
[----:B------:R-:W0:Y:S02]  /*1080*/  SHFL.IDX PT, R0, R0, RZ, 0x1f ;  /* 0x00001fff00007589 */ /* 0x000e2400000e0000 */
[----:B0-----:R-:W-:-:S13]  /*1090*/  R2UR UR4, R0 ;  /* 0x00000000000472ca */ /* 0x001fda00000e0000 */
[----:B------:R-:W-:-:S04]  /*10a0*/  ULEA.HI UR5, UR4, UR4, URZ, 0x1 ;  /* 0x0000000404057291 */ /* 0x000fc8000f8f083f */
[----:B------:R-:W-:-:S04]  /*10b0*/  ULOP3.LUT UR5, UR5, 0x7fffe, URZ, 0xc0, !UPT ;  /* 0x0007fffe05057892 */ /* 0x000fc8000f8ec03f */
[----:B------:R-:W-:-:S03]  /*10c0*/  UIADD3 UR5, UR4, -UR5, URZ ;  /* 0x8000000504057290 */ /* 0x000fc6000fffe03f */
[----:B------:R-:W-:Y:S01]  /*10d0*/  ULDC UR4, c[0x0][0x28c] ;  /* 0x0000a30000047ab9 */ /* 0x000fe20000000800 */
[----:B------:R-:W-:Y:S01]  /*10e0*/  ULEA UR5, UR5, UR6, 0xd ;  /* 0x0000000605057291 */ /* 0x000fe2000f8e683f */
[----:B------:R-:W-:-:S03]  /*10f0*/  ISETP.LT.AND P0, PT, RZ, UR4, PT ;  /* 0x00000004ff007c0c */ /* 0x000fc6000bf01270 */
[----:B------:R-:W-:-:S04]  /*1100*/  UIADD3 UR5, UR5, 0x100, URZ ;  /* 0x0000010005057890 */ /* 0x000fc8000fffe03f */
[----:B------:R-:W-:-:S04]  /*1110*/  USHF.R.U32.HI UR5, URZ, 0x4, UR5 ;  /* 0x000000043f057899 */ /* 0x000fc80008011605 */
[----:B------:R-:W-:-:S04]  /*1120*/  ULOP3.LUT UR5, UR5, 0x3fff, URZ, 0xc0, !UPT ;  /* 0x00003fff05057892 */ /* 0x000fc8000f8ec03f */
[----:B------:R-:W-:-:S06]  /*1130*/  ULOP3.LUT UR4, UR5, 0x10000, URZ, 0xfc, !UPT ;  /* 0x0001000005047892 */ /* 0x000fcc000f8efc3f */
[----:B--2---:R-:W-:Y:S01]  /*1140*/  IMAD.U32 R19, RZ, RZ, UR4 ;  /* 0x00000004ff137e24 */ /* 0x004fe2000f8e00ff */
[----:B------:R-:W-:Y:S06]  /*1150*/  @P0 BRA `(.L_x_13) ;  /* 0x0000000000400947 */ /* 0x000fec0003800000 */
[----:B------:R-:W-:Y:S01]  /*1160*/  MOV R0, 0x0 ;  /* 0x0000000000007802 */ /* 0x000fe20000000f00 */
[----:B------:R-:W-:Y:S01]  /*1170*/  ULDC.64 UR4, c[0x4][0x68] ;  /* 0x01001a0000047ab9 */ /* 0x000fe20000000a00 */
[----:B------:R-:W-:Y:S01]  /*1180*/  ULDC.64 UR6, c[0x4][0x8] ;  /* 0x0100020000067ab9 */ /* 0x000fe20000000a00 */
[----:B------:R-:W-:Y:S01]  /*1190*/  MOV R4, UR4 ;  /* 0x0000000400047c02 */ /* 0x000fe20008000f00 */
[----:B------:R0:W1:Y:S01]  /*11a0*/  LDC.64 R2, c[0x4][R0] ;  /* 0x0100000000027b82 */ /* 0x0000620000000a00 */
[----:B------:R-:W-:Y:S01]  /*11b0*/  IMAD.U32 R5, RZ, RZ, UR5 ;  /* 0x00000005ff057e24 */ /* 0x000fe2000f8e00ff */
[----:B------:R-:W-:Y:S01]  /*11c0*/  ULDC.64 UR4, c[0x4][0x70] ;  /* 0x01001c0000047ab9 */ /* 0x000fe20000000a00 */
[----:B------:R-:W-:Y:S01]  /*11d0*/  IMAD.U32 R10, RZ, RZ, UR6 ;  /* 0x00000006ff0a7e24 */ /* 0x000fe2000f8e00ff */
[----:B------:R-:W-:Y:S01]  /*11e0*/  MOV R7, UR5 ;  /* 0x0000000500077c02 */ /* 0x000fe20008000f00 */
[----:B------:R-:W-:Y:S01]  /*11f0*/  IMAD.U32 R6, RZ, RZ, UR4 ;  /* 0x00000004ff067e24 */ /* 0x000fe2000f8e00ff */
[----:B------:R-:W-:Y:S01]  /*1200*/  MOV R8, 0x1e1 ;  /* 0x000001e100087802 */ /* 0x000fe20000000f00 */
[----:B------:R-:W-:-:S02]  /*1210*/  IMAD.U32 R11, RZ, RZ, UR7 ;  /* 0x00000007ff0b7e24 */ /* 0x000fc4000f8e00ff */
[----:B------:R-:W-:Y:S02]  /*1220*/  IMAD.MOV.U32 R12, RZ, RZ, 0x1 ;  /* 0x00000001ff0c7424 */ /* 0x000fe400078e00ff */
[----:B0-----:R-:W-:-:S07]  /*1230*/  IMAD.MOV.U32 R13, RZ, RZ, RZ ;  /* 0x000000ffff0d7224 */ /* 0x001fce00078e00ff */
[----:B------:R-:W-:-:S07]  /*1240*/  LEPC R20, `(.L_x_13) ;  /* 0x000000001014794e */ /* 0x000fce0000000000 */
[----:B-1---5:R-:W-:Y:S05]  /*1250*/  CALL.ABS.NOINC R2 ;  /* 0x0000000002007343 */ /* 0x022fea0003c00000 */
.L_x_13:
[----:B------:R-:W2:Y:S02]  /*1260*/  LDL R2, [R1+0xa0] ;  /* 0x0000a00001027983 */ /* 0x000ea40000100800 */
[----:B--2---:R-:W-:-:S04]  /*1270*/  LOP3.LUT R0, R2, 0x1, RZ, 0xfc, !PT ;  /* 0x0000000102007812 */ /* 0x004fc800078efcff */
[----:B------:R-:W-:-:S13]  /*1280*/  ISETP.NE.AND P0, PT, R0, 0x3, PT ;  /* 0x000000030000780c */ /* 0x000fda0003f05270 */
[----:B------:R-:W-:Y:S05]  /*1290*/  @!P0 BRA `(.L_x_14) ;  /* 0x0000000000048947 */ /* 0x000fea0003800000 */
[----:B------:R-:W-:Y:S01]  /*12a0*/  BPT.TRAP 0x1 ;  /* 0x000000040000795c */ /* 0x000fe20000300000 */
.L_x_14:
[----:B------:R-:W2:Y:S04]  /*12b0*/  LDL R0, [R1+0xb0] ;  /* 0x0000b00001007983 */ /* 0x000ea80000100800 */
[----:B------:R-:W3:Y:S01]  /*12c0*/  LDL R2, [R1+0xac] ;  /* 0x0000ac0001027983 */ /* 0x000ee20000100800 */
[----:B------:R-:W0:Y:S01]  /*12d0*/  S2UR UR5, SR_CgaCtaId ;  /* 0x00000000000579c3 */ /* 0x000e220000008800 */
[----:B------:R-:W-:Y:S02]  /*12e0*/  UMOV UR4, 0x400 ;  /* 0x0000040000047882 */ /* 0x000fe40000000000 */
[----:B0-----:R-:W-:Y:S01]  /*12f0*/  ULEA UR4, UR5, UR4, 0x18 ;  /* 0x0000000405047291 */ /* 0x001fe2000f8ec03f */
[----:B--2---:R-:W-:Y:S02]  /*1300*/  R2UR UR6, R0 ;  /* 0x00000000000672ca */ /* 0x004fe400000e0000 */
[----:B---3--:R-:W-:-:S03]  /*1310*/  R2UR UR7, R2 ;  /* 0x00000000020772ca */ /* 0x008fc600000e0000 */
[----:B------:R-:W-:-:S08]  /*1320*/  IMAD.U32 R0, RZ, RZ, UR4 ;  /* 0x00000004ff007e24 */ /* 0x000fd0000f8e00ff */
[----:B------:R-:W-:Y:S02]  /*1330*/  IMAD.U32 R2, RZ, RZ, UR6 ;  /* 0x00000006ff027e24 */ /* 0x000fe4000f8e00ff */
[----:B------:R-:W-:-:S03]  /*1340*/  MOV R3, UR7 ;  /* 0x0000000700037c02 */ /* 0x000fc60008000f00 */
[----:B------:R-:W-:Y:S02]  /*1350*/  SHF.L.U32 R2, R2, 0x1f, RZ ;  /* 0x0000001f02027819 */ /* 0x000fe400000006ff */
[----:B------:R-:W-:-:S04]  /*1360*/  LEA R3, R3, R0, 0x3 ;  /* 0x0000000003037211 */ /* 0x000fc800078e18ff */
[----:B------:R0:W1:Y:S01]  /*1370*/  SYNCS.PHASECHK.TRANS64.TRYWAIT P1, [R3+URZ], R2 ;  /* 0x00000002030075a7 */ /* 0x000062000802017f */
[----:B------:R-:W-:Y:S05]  /*1380*/  @!P0 BRA `(.L_x_15) ;  /* 0x0000000000048947 */ /* 0x000fea0003800000 */
[----:B------:R-:W-:Y:S01]  /*1390*/  BPT.TRAP 0x1 ;  /* 0x000000040000795c */ /* 0x000fe20000300000 */
.L_x_15:
[----:B-1----:R-:W-:Y:S05]  /*13a0*/  @P1 BRA `(.L_x_16) ;  /* 0x0000000000081947 */ /* 0x002fea0003800000 */
[----:B------:R-:W1:Y:S02]  /*13b0*/  SYNCS.PHASECHK.TRANS64.TRYWAIT P1, [R3+URZ], R2 ;  /* 0x00000002030075a7 */ /* 0x000e64000802017f */
[----:B-1----:R-:W-:Y:S05]  /*13c0*/  @!P1 BRA `(.L_x_17) ;  /* 0x0000022000409947 */ /* 0x002fea0003800000 */
.L_x_16:
[----:B------:R-:W2:Y:S02]  /*13d0*/  LDL R4, [R1+0xbc] ;  /* 0x0000bc0001047983 */ /* 0x000ea40000100800 */
[----:B--2---:R-:W-:-:S13]  /*13e0*/  R2UR UR5, R4 ;  /* 0x00000000040572ca */ /* 0x004fda00000e0000 */
[----:B------:R-:W-:-:S04]  /*13f0*/  UISETP.LT.AND UP0, UPT, UR5, 0x1, UPT ;  /* 0x000000010500788c */ /* 0x000fc8000bf01270 */
[----:B------:R-:W-:-:S06]  /*1400*/  USEL UR4, UR5, 0x1, UP0 ;  /* 0x0000000105047887 */ /* 0x000fcc0008000000 */
[----:B------:R-:W-:-:S05]  /*1410*/  IMAD.U32 R4, RZ, RZ, UR4 ;  /* 0x00000004ff047e24 */ /* 0x000fca000f8e00ff */
[----:B------:R-:W-:Y:S01]  /*1420*/  IADD3 R4, -R4, UR5, RZ ;  /* 0x0000000504047c10 */ /* 0x000fe2000fffe1ff */
[----:B------:R-:W-:Y:S05]  /*1430*/  WARPSYNC.ALL ;  /* 0x0000000000007948 */ /* 0x000fea0003800000 */
[----:B------:R-:W-:Y:S01]  /*1440*/  ISETP.GE.AND P1, PT, R4, 0x1, PT ;  /* 0x000000010400780c */ /* 0x000fe20003f26270 */
[----:B------:R-:W-:Y:S04]  /*1450*/  STL [R1+0x198], R23 ;  /* 0x0001981701007387 */ /* 0x000fe80000100800 */
[----:B------:R-:W-:Y:S04]  /*1460*/  STL [R1+0x194], R22 ;  /* 0x0001941601007387 */ /* 0x000fe80000100800 */
[----:B------:R2:W-:Y:S04]  /*1470*/  STL [R1+0x190], R4 ;  /* 0x0001900401007387 */ /* 0x0005e80000100800 */
[----:B------:R-:W3:Y:S01]  /*1480*/  LDL R9, [R1+0xac] ;  /* 0x0000ac0001097983 */ /* 0x000ee20000100800 */
[----:B------:R-:W-:Y:S01]  /*1490*/  R2UR UR4, R0 ;  /* 0x00000000000472ca */ /* 0x000fe200000e0000 */
[----:B------:R-:W-:Y:S01]  /*14a0*/  WARPGROUP.ARRIVE ;  /* 0x00000000000079c5 */ /* 0x000fe20000000000 */
[----:B------:R-:W-:Y:S01]  /*14b0*/  R2UR UR5, R19 ;  /* 0x00000000130572ca */ /* 0x000fe200000e0000 */
[----:B------:R-:W-:Y:S01]  /*14c0*/  UMOV UR21, 0x40000040 ;  /* 0x4000004000157882 */ /* 0x000fe20000000000 */
[----:B------:R-:W-:Y:S01]  /*14d0*/  UMOV UR23, 0x40000040 ;  /* 0x4000004000177882 */ /* 0x000fe20000000000 */
[----:B------:R-:W-:Y:S01]  /*14e0*/  UMOV UR9, UR21 ;  /* 0x0000001500097c82 */ /* 0x000fe20008000000 */
[----:B------:R-:W-:Y:S01]  /*14f0*/  UMOV UR11, 0x40000040 ;  /* 0x40000040000b7882 */ /* 0x000fe20000000000 */
[----:B-----5:R-:W-:Y:S01]  /*1500*/  STL.64 [R1+0x188], R18 ;  /* 0x0001881201007387 */ /* 0x020fe20000100a00 */
[----:B------:R-:W-:Y:S01]  /*1510*/  UMOV UR13, UR21 ;  /* 0x00000015000d7c82 */ /* 0x000fe20008000000 */
[----:B------:R-:W-:Y:S01]  /*1520*/  UMOV UR15, 0x40000040 ;  /* 0x40000040000f7882 */ /* 0x000fe20000000000 */
[----:B------:R-:W-:Y:S01]  /*1530*/  UMOV UR25, UR21 ;  /* 0x0000001500197c82 */ /* 0x000fe20008000000 */
[----:B------:R-:W-:Y:S01]  /*1540*/  STL.64 [R1+0x180], R16 ;  /* 0x0001801001007387 */ /* 0x000fe20000100a00 */
[----:B------:R-:W-:Y:S01]  /*1550*/  UMOV UR27, 0x40000040 ;  /* 0x40000040001b7882 */ /* 0x000fe20000000000 */
[----:B------:R-:W-:Y:S01]  /*1560*/  UIADD3 UR4, UR4, 0x18100, URZ ;  /* 0x0001810004047890 */ /* 0x000fe2000fffe03f */
[----:B------:R-:W-:Y:S01]  /*1570*/  UMOV UR29, UR21 ;  /* 0x00000015001d7c82 */ /* 0x000fe20008000000 */
[----:B------:R-:W-:-:S02]  /*1580*/  UMOV UR31, 0x40000040 ;  /* 0x40000040001f7882 */ /* 0x000fc40000000000 */
[----:B------:R-:W-:Y:S01]  /*1590*/  USHF.R.U32.HI UR4, URZ, 0x4, UR4 ;  /* 0x000000043f047899 */ /* 0x000fe20008011604 */
[----:B------:R-:W-:Y:S01]  /*15a0*/  UMOV UR33, UR21 ;  /* 0x0000001500217c82 */ /* 0x000fe20008000000 */
[----:B------:R-:W-:Y:S02]  /*15b0*/  UMOV UR35, 0x40000040 ;  /* 0x4000004000237882 */ /* 0x000fe40000000000 */
[----:B------:R-:W-:Y:S01]  /*15c0*/  ULOP3.LUT UR4, UR4, 0x3fff, URZ, 0xc0, !UPT ;  /* 0x00003fff04047892 */ /* 0x000fe2000f8ec03f */
[----:B------:R-:W-:Y:S01]  /*15d0*/  UMOV UR37, UR21 ;  /* 0x0000001500257c82 */ /* 0x000fe20008000000 */
[----:B------:R-:W-:Y:S02]  /*15e0*/  UMOV UR39, 0x40000040 ;  /* 0x4000004000277882 */ /* 0x000fe40000000000 */
[----:B------:R-:W-:Y:S01]  /*15f0*/  ULOP3.LUT UR61, UR4, 0x10000, URZ, 0xfc, !UPT ;  /* 0x00010000043d7892 */ /* 0x000fe2000f8efc3f */
[----:B------:R-:W-:Y:S01]  /*1600*/  UMOV UR41, UR21 ;  /* 0x0000001500297c82 */ /* 0x000fe20008000000 */
[----:B------:R-:W-:Y:S01]  /*1610*/  UMOV UR43, 0x40000040 ;  /* 0x40000040002b7882 */ /* 0x000fe20000000000 */
        /* <DEDUP_REMOVED lines=8> */
[----:B------:R-:W-:Y:S01]  /*16a0*/  UMOV UR17, 0x40000040 ;  /* 0x4000004000117882 */ /* 0x000fe20000000000 */
[----:B---3--:R-:W-:Y:S01]  /*16b0*/  R2UR UR6, R9 ;  /* 0x00000000090672ca */ /* 0x008fe200000e0000 */
[----:B------:R-:W-:Y:S04]  /*16c0*/  STL [R1+0x19c], R9 ;  /* 0x00019c0901007387 */ /* 0x000fe80000100800 */
[----:B------:R3:W-:Y:S08]  /*16d0*/  STL [R1+0x1a0], R0 ;  /* 0x0001a00001007387 */ /* 0x0007f00000100800 */
[----:B------:R-:W-:-:S02]  /*16e0*/  UIMAD UR60, UR6, 0xc00, UR5 ;  /* 0x00000c00063c78a4 */ /* 0x000fc4000f8e0205 */
[----:B------:R-:W-:Y:S02]  /*16f0*/  UIMAD UR4, UR6, 0xf00, UR61 ;  /* 0x00000f00060478a4 */ /* 0x000fe4000f8e023d */
[----:B------:R-:W-:Y:S02]  /*1700*/  UIADD3 UR5, UR60, 0x2, URZ ;  /* 0x000000023c057890 */ /* 0x000fe4000fffe03f */
[----:B------:R-:W-:Y:S01]  /*1710*/  UIADD3 UR6, UR4, 0x80, URZ ;  /* 0x0000008004067890 */ /* 0x000fe2000fffe03f */
[----:B------:R-:W-:Y:S02]  /*1720*/  UMOV UR20, UR60 ;  /* 0x0000003c00147c82 */ /* 0x000fe40008000000 */
[----:B------:R-:W-:Y:S01]  /*1730*/  UMOV UR22, UR4 ;  /* 0x0000000400167c82 */ /* 0x000fe20008000000 */
[----:B------:R-:W-:Y:S01]  /*1740*/  UMOV UR8, UR20 ;  /* 0x0000001400087c82 */ /* 0x000fe20008000000 */
[----:B------:R-:W-:Y:S01]  /*1750*/  IGMMA.64x16x32.S8.S8 R24, gdesc[UR20], RZ, !UPT, gsb0 ;  /* 0x00600000141879f1 */ /* 0x000fe2000c0410ff */
[----:B------:R-:W-:Y:S01]  /*1760*/  UIADD3 UR7, UR4, 0x100, URZ ;  /* 0x0000010004077890 */ /* 0x000fe2000fffe03f */
[----:B------:R-:W-:Y:S01]  /*1770*/  UMOV UR10, UR6 ;  /* 0x00000006000a7c82 */ /* 0x000fe20008000000 */
[----:B------:R-:W-:Y:S01]  /*1780*/  UMOV UR12, UR20 ;  /* 0x00000014000c7c82 */ /* 0x000fe20008000000 */
[----:B------:R-:W-:Y:S01]  /*1790*/  UIADD3 UR26, UR4, 0x180, URZ ;  /* 0x00000180041a7890 */ /* 0x000fe2000fffe03f */
[----:B------:R-:W-:-:S03]  /*17a0*/  UMOV UR24, UR20 ;  /* 0x0000001400187c82 */ /* 0x000fc60008000000 */
[----:B------:R-:W-:Y:S01]  /*17b0*/  UMOV UR14, UR7 ;  /* 0x00000007000e7c82 */ /* 0x000fe20008000000 */
[----:B------:R-:W-:Y:S01]  /*17c0*/  UIADD3 UR30, UR4, 0x200, URZ ;  /* 0x00000200041e7890 */ /* 0x000fe2000fffe03f */
        /* <DEDUP_REMOVED lines=15> */
[----:B------:R-:W-:Y:S01]  /*18c0*/  UMOV UR6, UR14 ;  /* 0x0000000e00067c82 */ /* 0x000fe20008000000 */
[----:B------:R-:W-:Y:S01]  /*18d0*/  UMOV UR7, UR15 ;  /* 0x0000000f00077c82 */ /* 0x000fe20008000000 */
[----:B------:R-:W-:Y:S01]  /*18e0*/  UIADD3 UR16, UR60, 0x400, URZ ;  /* 0x000004003c107890 */ /* 0x000fe2000fffe03f */
[----:B------:R-:W-:-:S02]  /*18f0*/  WARPGROUP.DEPBAR.LE gsb0, 0x0 ;  /* 0x00008000000079c5 */ /* 0x000fc40000010000 */
[----:B------:R-:W-:Y:S01]  /*1900*/  IMAD.MOV.U32 R8, RZ, RZ, R24 ;  /* 0x000000ffff087224 */ /* 0x000fe200078e0018 */
[----:B------:R-:W-:Y:S01]  /*1910*/  MOV R7, R25 ;  /* 0x0000001900077202 */ /* 0x000fe20000000f00 */
[----:B------:R-:W-:Y:S01]  /*1920*/  IMAD.MOV.U32 R6, RZ, RZ, R26 ;  /* 0x000000ffff067224 */ /* 0x000fe200078e001a */
[----:B--2---:R-:W-:Y:S01]  /*1930*/  MOV R4, R28 ;  /* 0x0000001c00047202 */ /* 0x004fe20000000f00 */
[----:B------:R-:W-:Y:S01]  /*1940*/  IMAD.MOV.U32 R5, RZ, RZ, R27 ;  /* 0x000000ffff057224 */ /* 0x000fe200078e001b */
[----:B---3--:R-:W-:Y:S01]  /*1950*/  MOV R0, R31 ;  /* 0x0000001f00007202 */ /* 0x008fe20000000f00 */
[----:B------:R-:W-:Y:S01]  /*1960*/  WARPGROUP.ARRIVE ;  /* 0x00000000000079c5 */ /* 0x000fe20000000000 */
[----:B01----:R-:W-:Y:S02]  /*1970*/  IMAD.MOV.U32 R3, RZ, RZ, R29 ;  /* 0x000000ffff037224 */ /* 0x003fe400078e001d */
[----:B------:R-:W-:-:S03]  /*1980*/  IMAD.MOV.U32 R2, RZ, RZ, R30 ;  /* 0x000000ffff027224 */ /* 0x000fc600078e001e */
[----:B------:R-:W-:Y:S01]  /*1990*/  IGMMA.64x16x32.S8.S8 R20, gdesc[UR8], RZ, !UPT, gsb0 ;  /* 0x00600000081479f1 */ /* 0x000fe2000c0410ff */
[----:B------:R-:W-:Y:S01]  /*19a0*/  UMOV UR8, UR10 ;  /* 0x0000000a00087c82 */ /* 0x000fe20008000000 */
[----:B------:R-:W-:Y:S01]  /*19b0*/  UIADD3 UR10, UR4, 0x680, URZ ;  /* 0x00000680040a7890 */ /* 0x000fe2000fffe03f */
[----:B------:R-:W-:Y:S01]  /*19c0*/  UMOV UR9, UR11 ;  /* 0x0000000b00097c82 */ /* 0x000fe20008000000 */
[----:B------:R-:W-:Y:S01]  /*19d0*/  UMOV UR11, 0x40000040 ;  /* 0x40000040000b7882 */ /* 0x000fe20000000000 */
[----:B------:R-:W-:Y:S02]  /*19e0*/  WARPGROUP.DEPBAR.LE gsb0, 0x0 ;  /* 0x00008000000079c5 */ /* 0x000fe40000010000 */
[----:B------:R-:W-:Y:S01]  /*19f0*/  WARPGROUP.ARRIVE ;  /* 0x00000000000079c5 */ /* 0x000fe20000000000 */
[----:B------:R-:W-:Y:S01]  /*1a00*/  IMAD.MOV.U32 R16, RZ, RZ, R20 ;  /* 0x000000ffff107224 */ /* 0x000fe200078e0014 */
[----:B------:R-:W-:Y:S01]  /*1a10*/  MOV R14, R22 ;  /* 0x00000016000e7202 */ /* 0x000fe20000000f00 */
[----:B------:R-:W-:Y:S01]  /*1a20*/  IMAD.MOV.U32 R15, RZ, RZ, R21 ;  /* 0x000000ffff0f7224 */ /* 0x000fe200078e0015 */
[----:B------:R-:W-:Y:S01]  /*1a30*/  MOV R11, R25 ;  /* 0x00000019000b7202 */ /* 0x000fe20000000f00 */
[----:B------:R-:W-:Y:S01]  /*1a40*/  IMAD.MOV.U32 R13, RZ, RZ, R23 ;  /* 0x000000ffff0d7224 */ /* 0x000fe200078e0017 */
[----:B------:R-:W-:Y:S01]  /*1a50*/  IGMMA.64x16x32.S8.S8 R28, gdesc[UR12], RZ, !UPT, gsb0 ;  /* 0x006000000c1c79f1 */ /* 0x000fe2000c0410ff */
[----:B------:R-:W-:Y:S01]  /*1a60*/  UIADD3 UR14, UR4, 0x600, URZ ;  /* 0x00000600040e7890 */ /* 0x000fe2000fffe03f */
[----:B------:R-:W-:Y:S01]  /*1a70*/  IMAD.MOV.U32 R12, RZ, RZ, R24 ;  /* 0x000000ffff0c7224 */ /* 0x000fe200078e0018 */
[----:B------:R-:W-:Y:S01]  /*1a80*/  UMOV UR12, UR20 ;  /* 0x00000014000c7c82 */ /* 0x000fe20008000000 */
[----:B------:R-:W-:Y:S01]  /*1a90*/  UMOV UR13, UR21 ;  /* 0x00000015000d7c82 */ /* 0x000fe20008000000 */
[----:B------:R-:W-:Y:S01]  /*1aa0*/  UMOV UR15, 0x40000040 ;  /* 0x40000040000f7882 */ /* 0x000fe20000000000 */
[----:B------:R-:W-:-:S02]  /*1ab0*/  IMAD.MOV.U32 R10, RZ, RZ, R26 ;  /* 0x000000ffff0a7224 */ /* 0x000fc400078e001a */
[----:B------:R-:W-:Y:S01]  /*1ac0*/  IMAD.MOV.U32 R9, RZ, RZ, R27 ;  /* 0x000000ffff097224 */ /* 0x000fe200078e001b */
[----:B------:R-:W-:Y:S02]  /*1ad0*/  WARPGROUP.DEPBAR.LE gsb0, 0x0 ;  /* 0x00008000000079c5 */ /* 0x000fe40000010000 */
[----:B------:R-:W-:Y:S01]  /*1ae0*/  WARPGROUP.ARRIVE ;  /* 0x00000000000079c5 */ /* 0x000fe20000000000 */
[----:B------:R-:W-:Y:S01]  /*1af0*/  MOV R18, R34 ;  /* 0x0000002200127202 */ /* 0x000fe20000000f00 */
[----:B------:R-:W-:Y:S01]  /*1b00*/  IMAD.MOV.U32 R17, RZ, RZ, R35 ;  /* 0x000000ffff117224 */ /* 0x000fe200078e0023 */
[----:B------:R-:W-:Y:S01]  /*1b10*/  MOV R21, R31 ;  /* 0x0000001f00157202 */ /* 0x000fe20000000f00 */
[----:B------:R-:W-:Y:S01]  /*1b20*/  IMAD.MOV.U32 R20, RZ, RZ, R32 ;  /* 0x000000ffff147224 */ /* 0x000fe200078e0020 */
[----:B------:R-:W-:Y:S01]  /*1b30*/  MOV R24, R28 ;  /* 0x0000001c00187202 */ /* 0x000fe20000000f00 */
[----:B------:R-:W-:Y:S01]  /*1b40*/  IGMMA.64x16x32.S8.S8 R208, gdesc[UR24], RZ, !UPT, gsb0 ;  /* 0x0060000018d079f1 */ /* 0x000fe2000c0410ff */
[----:B------:R-:W-:Y:S01]  /*1b50*/  IMAD.MOV.U32 R19, RZ, RZ, R33 ;  /* 0x000000ffff137224 */ /* 0x000fe200078e0021 */
[----:B------:R-:W-:Y:S01]  /*1b60*/  UMOV UR24, UR16 ;  /* 0x0000001000187c82 */ /* 0x000fe20008000000 */
[----:B------:R-:W-:Y:S01]  /*1b70*/  IMAD.MOV.U32 R23, RZ, RZ, R29 ;  /* 0x000000ffff177224 */ /* 0x000fe200078e001d */
[----:B------:R-:W-:Y:S01]  /*1b80*/  UMOV UR25, UR17 ;  /* 0x0000001100197c82 */ /* 0x000fe20008000000 */
[----:B------:R-:W-:Y:S01]  /*1b90*/  IMAD.MOV.U32 R22, RZ, RZ, R30 ;  /* 0x000000ffff167224 */ /* 0x000fe200078e001e */
[----:B------:R-:W-:-:S02]  /*1ba0*/  WARPGROUP.DEPBAR.LE gsb0, 0x0 ;  /* 0x00008000000079c5 */ /* 0x000fc40000010000 */
[----:B------:R-:W-:Y:S01]  /*1bb0*/  WARPGROUP.ARRIVE ;  /* 0x00000000000079c5 */ /* 0x000fe20000000000 */
[----:B------:R0:W-:Y:S04]  /*1bc0*/  STL.64 [R1+0x480], R214 ;  /* 0x000480d601007387 */ /* 0x0001e80000100a00 */
[----:B------:R1:W-:Y:S01]  /*1bd0*/  STL.64 [R1+0x478], R212 ;  /* 0x000478d401007387 */ /* 0x0003e20000100a00 */
[----:B------:R-:W-:Y:S01]  /*1be0*/  IGMMA.64x16x32.S8.S8 R192, gdesc[UR28], RZ, !UPT, gsb0 ;  /* 0x006000001cc079f1 */ /* 0x000fe2000c0410ff */
[----:B------:R-:W-:Y:S01]  /*1bf0*/  UMOV UR28, UR20 ;  /* 0x00000014001c7c82 */ /* 0x000fe20008000000 */
[----:B------:R-:W-:Y:S01]  /*1c00*/  UMOV UR29, UR21 ;  /* 0x00000015001d7c82 */ /* 0x000fe20008000000 */
[----:B------:R2:W-:Y:S01]  /*1c10*/  STL.64 [R1+0x470], R210 ;  /* 0x000470d201007387 */ /* 0x0005e20000100a00 */
[----:B0-----:R-:W-:Y:S01]  /*1c20*/  IMAD.MOV.U32 R214, RZ, RZ, R18 ;  /* 0x000000ffffd67224 */ /* 0x001fe200078e0012 */
[----:B------:R-:W-:-:S02]  /*1c30*/  MOV R215, R17 ;  /* 0x0000001100d77202 */ /* 0x000fc40000000f00 */
[----:B------:R0:W-:Y:S01]  /*1c40*/  STL.64 [R1+0x468], R208 ;  /* 0x000468d001007387 */ /* 0x0001e20000100a00 */
[----:B-1----:R-:W-:Y:S01]  /*1c50*/  MOV R212, R20 ;  /* 0x0000001400d47202 */ /* 0x002fe20000000f00 */
[----:B------:R-:W-:Y:S02]  /*1c60*/  IMAD.MOV.U32 R213, RZ, RZ, R19 ;  /* 0x000000ffffd57224 */ /* 0x000fe400078e0013 */
[----:B------:R1:W-:Y:S01]  /*1c70*/  STL.64 [R1+0x4a0], R214 ;  /* 0x0004a0d601007387 */ /* 0x0003e20000100a00 */
[----:B--2---:R-:W-:Y:S02]  /*1c80*/  IMAD.MOV.U32 R210, RZ, RZ, R22 ;  /* 0x000000ffffd27224 */ /* 0x004fe400078e0016 */
[----:B------:R-:W-:Y:S01]  /*1c90*/  IMAD.MOV.U32 R211, RZ, RZ, R21 ;  /* 0x000000ffffd37224 */ /* 0x000fe200078e0015 */
[----:B------:R2:W-:Y:S01]  /*1ca0*/  STL.64 [R1+0x498], R212 ;  /* 0x000498d401007387 */ /* 0x0005e20000100a00 */
[----:B0-----:R-:W-:Y:S01]  /*1cb0*/  IMAD.MOV.U32 R208, RZ, RZ, R24 ;  /* 0x000000ffffd07224 */ /* 0x001fe200078e0018 */
[----:B------:R-:W-:-:S02]  /*1cc0*/  MOV R209, R23 ;  /* 0x0000001700d17202 */ /* 0x000fc40000000f00 */
[----:B------:R0:W-:Y:S01]  /*1cd0*/  STL.64 [R1+0x490], R210 ;  /* 0x000490d201007387 */ /* 0x0001e20000100a00 */
[----:B-1----:R-:W-:Y:S02]  /*1ce0*/  IMAD.MOV.U32 R214, RZ, RZ, R10 ;  /* 0x000000ffffd67224 */ /* 0x002fe400078e000a */
[----:B------:R-:W-:Y:S01]  /*1cf0*/  IMAD.MOV.U32 R215, RZ, RZ, R9 ;  /* 0x000000ffffd77224 */ /* 0x000fe200078e0009 */
[----:B------:R1:W-:Y:S01]  /*1d00*/  STL.64 [R1+0x488], R208 ;  /* 0x000488d001007387 */ /* 0x0003e20000100a00 */
[----:B--2---:R-:W-:Y:S01]  /*1d10*/  IMAD.MOV.U32 R212, RZ, RZ, R12 ;  /* 0x000000ffffd47224 */ /* 0x004fe200078e000c */
[----:B------:R-:W-:Y:S02]  /*1d20*/  MOV R213, R11 ;  /* 0x0000000b00d57202 */ /* 0x000fe40000000f00 */
[----:B------:R2:W-:Y:S01]  /*1d30*/  STL.64 [R1+0x4c0], R214 ;  /* 0x0004c0d601007387 */ /* 0x0005e20000100a00 */
[----:B0-----:R-:W-:-:S03]  /*1d40*/  MOV R210, R14 ;  /* 0x0000000e00d27202 */ /* 0x001fc60000000f00 */
[----:B------:R0:W-:Y:S01]  /*1d50*/  STL.64 [R1+0x4b8], R212 ;  /* 0x0004b8d401007387 */ /* 0x0001e20000100a00 */
[----:B------:R-:W-:Y:S02]  /*1d60*/  IMAD.MOV.U32 R211, RZ, RZ, R13 ;  /* 0x000000ffffd37224 */ /* 0x000fe400078e000d */
[----:B-1----:R-:W-:-:S03]  /*1d70*/  IMAD.MOV.U32 R208, RZ, RZ, R16 ;  /* 0x000000ffffd07224 */ /* 0x002fc600078e0010 */
[----:B------:R1:W-:Y:S01]  /*1d80*/  STL.64 [R1+0x4b0], R210 ;  /* 0x0004b0d201007387 */ /* 0x0003e20000100a00 */
[----:B------:R-:W-:Y:S01]  /*1d90*/  IMAD.MOV.U32 R209, RZ, RZ, R15 ;  /* 0x000000ffffd17224 */ /* 0x000fe200078e000f */
[----:B--2---:R-:W-:Y:S01]  /*1da0*/  MOV R214, R2 ;  /* 0x0000000200d67202 */ /* 0x004fe20000000f00 */
[----:B------:R-:W-:Y:S01]  /*1db0*/  IMAD.MOV.U32 R215, RZ, RZ, R0 ;  /* 0x000000ffffd77224 */ /* 0x000fe200078e0000 */
[----:B------:R-:W-:Y:S01]  /*1dc0*/  MOV R2, UR31 ;  /* 0x0000001f00027c02 */ /* 0x000fe20008000f00 */
[----:B------:R-:W-:Y:S01]  /*1dd0*/  UMOV UR31, 0x40000040 ;  /* 0x40000040001f7882 */ /* 0x000fe20000000000 */
[----:B0-----:R-:W-:Y:S01]  /*1de0*/  IMAD.MOV.U32 R213, RZ, RZ, R3 ;  /* 0x000000ffffd57224 */ /* 0x001fe200078e0003 */
[----:B------:R-:W-:Y:S01]  /*1df0*/  MOV R3, UR30 ;  /* 0x0000001e00037c02 */ /* 0x000fe20008000f00 */
[----:B------:R-:W-:Y:S01]  /*1e00*/  UMOV UR19, UR31 ;  /* 0x0000001f00137c82 */ /* 0x000fe20008000000 */
[----:B------:R0:W-:Y:S01]  /*1e10*/  STL.64 [R1+0x4a8], R208 ;  /* 0x0004a8d001007387 */ /* 0x0001e20000100a00 */
[----:B------:R-:W-:-:S02]  /*1e20*/  WARPGROUP.DEPBAR.LE gsb0, 0x0 ;  /* 0x00008000000079c5 */ /* 0x000fc40000010000 */
[----:B------:R-:W-:Y:S01]  /*1e30*/  WARPGROUP.ARRIVE ;  /* 0x00000000000079c5 */ /* 0x000fe20000000000 */
[----:B-1----:R-:W-:Y:S01]  /*1e40*/  IMAD.MOV.U32 R210, RZ, RZ, R6 ;  /* 0x000000ffffd27224 */ /* 0x002fe200078e0006 */
[----:B------:R-:W-:Y:S01]  /*1e50*/  MOV R211, R5 ;  /* 0x0000000500d37202 */ /* 0x000fe20000000f00 */
[----:B------:R-:W-:Y:S01]  /*1e60*/  IMAD.MOV.U32 R212, RZ, RZ, R4 ;  /* 0x000000ffffd47224 */ /* 0x000fe200078e0004 */
[----:B------:R-:W-:Y:S01]  /*1e70*/  MOV R5, UR27 ;  /* 0x0000001b00057c02 */ /* 0x000fe20008000f00 */
[----:B------:R-:W-:Y:S01]  /*1e80*/  UMOV UR27, UR11 ;  /* 0x0000000b001b7c82 */ /* 0x000fe20008000000 */
[----:B------:R-:W-:Y:S01]  /*1e90*/  IGMMA.64x16x32.S8.S8 R176, gdesc[UR32], RZ, !UPT, gsb0 ;  /* 0x0060000020b079f1 */ /* 0x000fe2000c0410ff */
[----:B------:R-:W-:Y:S01]  /*1ea0*/  UMOV UR32, UR6 ;  /* 0x0000000600207c82 */ /* 0x000fe20008000000 */
[----:B------:R-:W-:Y:S01]  /*1eb0*/  UMOV UR33, UR7 ;  /* 0x0000000700217c82 */ /* 0x000fe20008000000 */
[----:B------:R-:W-:Y:S01]  /*1ec0*/  UMOV UR6, UR8 ;  /* 0x0000000800067c82 */ /* 0x000fe20008000000 */
[----:B------:R-:W-:Y:S01]  /*1ed0*/  UMOV UR7, UR9 ;  /* 0x0000000900077c82 */ /* 0x000fe20008000000 */
[----:B------:R-:W-:Y:S01]  /*1ee0*/  UMOV UR8, UR20 ;  /* 0x0000001400087c82 */ /* 0x000fe20008000000 */
[----:B------:R-:W-:Y:S01]  /*1ef0*/  UMOV UR9, UR21 ;  /* 0x0000001500097c82 */ /* 0x000fe20008000000 */
[----:B------:R-:W-:Y:S01]  /*1f00*/  UMOV UR20, UR5 ;  /* 0x0000000500147c82 */ /* 0x000fe20008000000 */
[----:B------:R-:W-:Y:S01]  /*1f10*/  UIADD3 UR5, UR4, 0x700, URZ ;  /* 0x0000070004057890 */ /* 0x000fe2000fffe03f */
[----:B------:R-:W-:Y:S01]  /*1f20*/  MOV R6, UR26 ;  /* 0x0000001a00067c02 */ /* 0x000fe20008000f00 */
[----:B------:R-:W-:Y:S01]  /*1f30*/  UMOV UR26, UR10 ;  /* 0x0000000a001a7c82 */ /* 0x000fe20008000000 */
[----:B0-----:R-:W-:Y:S01]  /*1f40*/  MOV R208, R8 ;  /* 0x0000000800d07202 */ /* 0x001fe20000000f00 */
[----:B------:R-:W-:Y:S01]  /*1f50*/  IMAD.MOV.U32 R209, RZ, RZ, R7 ;  /* 0x000000ffffd17224 */ /* 0x000fe200078e0007 */
[----:B------:R-:W-:Y:S01]  /*1f60*/  UMOV UR21, 0x40000040 ;  /* 0x4000004000157882 */ /* 0x000fe20000000000 */
[----:B------:R-:W-:Y:S01]  /*1f70*/  STL.64 [R1+0x4e0], R214 ;  /* 0x0004e0d601007387 */ /* 0x000fe20000100a00 */
[----:B------:R-:W-:Y:S01]  /*1f80*/  UMOV UR30, UR5 ;  /* 0x00000005001e7c82 */ /* 0x000fe20008000000 */
[----:B------:R-:W-:Y:S01]  /*1f90*/  UIADD3 UR5, UR4, 0x102, URZ ;  /* 0x0000010204057890 */ /* 0x000fe2000fffe03f */
[----:B------:R-:W-:Y:S01]  /*1fa0*/  UMOV UR18, UR30 ;  /* 0x0000001e00127c82 */ /* 0x000fe20008000000 */
[----:B------:R-:W-:Y:S04]  /*1fb0*/  STL.64 [R1+0x4d8], R212 ;  /* 0x0004d8d401007387 */ /* 0x000fe80000100a00 */
[----:B------:R-:W-:Y:S04]  /*1fc0*/  STL.64 [R1+0x4d0], R210 ;  /* 0x0004d0d201007387 */ /* 0x000fe80000100a00 */
[----:B------:R0:W-:Y:S01]  /*1fd0*/  STL.64 [R1+0x4c8], R208 ;  /* 0x0004c8d001007387 */ /* 0x0001e20000100a00 */
[----:B------:R-:W-:-:S02]  /*1fe0*/  WARPGROUP.DEPBAR.LE gsb0, 0x0 ;  /* 0x00008000000079c5 */ /* 0x000fc40000010000 */
[----:B------:R-:W-:-:S06]  /*1ff0*/  WARPGROUP.ARRIVE ;  /* 0x00000000000079c5 */ /* 0x000fcc0000000000 */
[----:B------:R-:W-:Y:S01]  /*2000*/  IGMMA.64x16x32.S8.S8 R160, gdesc[UR36], RZ, !UPT, gsb0 ;  /* 0x0060000024a079f1 */ /* 0x000fe2000c0410ff */
[----:B------:R-:W-:Y:S01]  /*2010*/  UMOV UR36, UR16 ;  /* 0x0000001000247c82 */ /* 0x000fe20008000000 */
[----:B------:R-:W-:Y:S01]  /*2020*/  UMOV UR37, UR17 ;  /* 0x0000001100257c82 */ /* 0x000fe20008000000 */
[----:B------:R-:W-:Y:S02]  /*2030*/  WARPGROUP.DEPBAR.LE gsb0, 0x0 ;  /* 0x00008000000079c5 */ /* 0x000fe40000010000 */
        /* <DEDUP_REMOVED lines=19> */
[----:B------:R-:W-:Y:S02]  /*2170*/  MOV R8, UR52 ;  /* 0x0000003400087c02 */ /* 0x000fe40008000f00 */
[----:B------:R-:W-:Y:S01]  /*2180*/  MOV R7, UR53 ;  /* 0x0000003500077c02 */ /* 0x000fe20008000f00 */
        /* <DEDUP_REMOVED lines=15> */
[----:B------:R-:W-:Y:S01]  /*2280*/  UMOV UR8, UR16 ;  /* 0x0000001000087c82 */ /* 0x000fe20008000000 */
[----:B------:R-:W-:Y:S01]  /*2290*/  UMOV UR9, UR17 ;  /* 0x0000001100097c82 */ /* 0x000fe20008000000 */
[----:B------:R-:W-:Y:S01]  /*22a0*/  UMOV UR6, UR16 ;  /* 0x0000001000067c82 */ /* 0x000fe20008000000 */
[----:B------:R-:W-:Y:S01]  /*22b0*/  UMOV UR7, UR17 ;  /* 0x0000001100077c82 */ /* 0x000fe20008000000 */
[----:B------:R-:W-:Y:S02]  /*22c0*/  WARPGROUP.DEPBAR.LE gsb0, 0x0 ;  /* 0x00008000000079c5 */ /* 0x000fe40000010000 */
[----:B------:R-:W-:-:S06]  /*22d0*/  WARPGROUP.ARRIVE ;  /* 0x00000000000079c5 */ /* 0x000fcc0000000000 */
[----:B------:R-:W-:Y:S01]  /*22e0*/  IGMMA.64x16x32.S8.S8 R32, gdesc[UR28], RZ, !UPT, gsb0 ;  /* 0x006000001c2079f1 */ /* 0x000fe2000c0410ff */
[----:B------:R-:W-:Y:S01]  /*22f0*/  R2UR UR31, R2 ;  /* 0x00000000021f72ca */ /* 0x000fe200000e0000 */
[----:B------:R-:W-:Y:S01]  /*2300*/  UMOV UR28, UR16 ;  /* 0x00000010001c7c82 */ /* 0x000fe20008000000 */
[----:B------:R-:W-:Y:S01]  /*2310*/  R2UR UR30, R3 ;  /* 0x00000000031e72ca */ /* 0x000fe200000e0000 */
[----:B------:R-:W-:Y:S01]  /*2320*/  UMOV UR29, UR17 ;  /* 0x00000011001d7c82 */ /* 0x000fe20008000000 */
[----:B------:R-:W-:Y:S01]  /*2330*/  MOV R3, UR49 ;  /* 0x0000003100037c02 */ /* 0x000fe20008000f00 */
[----:B------:R-:W-:Y:S01]  /*2340*/  UMOV UR49, UR29 ;  /* 0x0000001d00317c82 */ /* 0x000fe20008000000 */
[----:B------:R-:W-:Y:S01]  /*2350*/  MOV R2, UR48 ;  /* 0x0000003000027c02 */ /* 0x000fe20008000f00 */
[----:B------:R-:W-:Y:S01]  /*2360*/  UMOV UR48, UR28 ;  /* 0x0000001c00307c82 */ /* 0x000fe20008000000 */
[----:B------:R-:W-:Y:S01]  /*2370*/  UMOV UR28, UR20 ;  /* 0x00000014001c7c82 */ /* 0x000fe20008000000 */
[----:B------:R-:W-:Y:S01]  /*2380*/  UMOV UR29, UR21 ;  /* 0x00000015001d7c82 */ /* 0x000fe20008000000 */
        /* <DEDUP_REMOVED lines=36> */
[----:B------:R-:W-:Y:S01]  /*25d0*/  MOV R5, UR56 ;  /* 0x0000003800057c02 */ /* 0x000fe20008000f00 */
[----:B------:R-:W-:Y:S01]  /*25e0*/  UMOV UR58, UR32 ;  /* 0x00000020003a7c82 */ /* 0x000fe20008000000 */
[----:B------:R-:W-:Y:S01]  /*25f0*/  MOV R6, UR57 ;  /* 0x0000003900067c02 */ /* 0x000fe20008000f00 */
[----:B------:R-:W-:Y:S01]  /*2600*/  UMOV UR59, UR33 ;  /* 0x00000021003b7c82 */ /* 0x000fe20008000000 */
[----:B------:R-:W-:Y:S01]  /*2610*/  UMOV UR56, UR24 ;  /* 0x0000001800387c82 */ /* 0x000fe20008000000 */
[----:B------:R-:W-:Y:S01]  /*2620*/  UMOV UR57, UR25 ;  /* 0x0000001900397c82 */ /* 0x000fe20008000000 */
[----:B------:R-:W-:Y:S01]  /*2630*/  UIADD3 UR26, UR4, 0x382, URZ ;  /* 0x00000382041a7890 */ /* 0x000fe2000fffe03f */
[----:B------:R-:W-:Y:S01]  /*2640*/  UMOV UR24, UR20 ;  /* 0x0000001400187c82 */ /* 0x000fe20008000000 */
[----:B------:R-:W-:Y:S01]  /*2650*/  UMOV UR25, UR21 ;  /* 0x0000001500197c82 */ /* 0x000fe20008000000 */
[----:B------:R-:W-:Y:S01]  /*2660*/  UMOV UR27, 0x40000040 ;  /* 0x40000040001b7882 */ /* 0x000fe20000000000 */
[----:B------:R-:W-:Y:S01]  /*2670*/  UIADD3 UR30, UR4, 0x402, URZ ;  /* 0x00000402041e7890 */ /* 0x000fe2000fffe03f */
[----:B------:R-:W-:Y:S01]  /*2680*/  UMOV UR31, 0x40000040 ;  /* 0x40000040001f7882 */ /* 0x000fe20000000000 */
        /* <DEDUP_REMOVED lines=19> */
[----:B------:R-:W-:Y:S02]  /*27c0*/  UIADD3 UR6, UR4, 0x2, URZ ;  /* 0x0000000204067890 */ /* 0x000fe4000fffe03f */
[----:B------:R-:W-:Y:S01]  /*27d0*/  UIADD3 UR7, UR4, 0x82, URZ ;  /* 0x0000008204077890 */ /* 0x000fe2000fffe03f */
[----:B------:R-:W-:Y:S02]  /*27e0*/  WARPGROUP.DEPBAR.LE gsb0, 0x0 ;  /* 0x00008000000079c5 */ /* 0x000fe40000010000 */
[----:B------:R-:W-:-:S06]  /*27f0*/  WARPGROUP.ARRIVE ;  /* 0x00000000000079c5 */ /* 0x000fcc0000000000 */
[----:B------:R-:W-:Y:S01]  /*2800*/  IGMMA.64x16x32.S8.S8 R136, gdesc[UR40], RZ, !UPT, gsb0 ;  /* 0x00600000288879f1 */ /* 0x000fe2000c0410ff */
[----:B------:R-:W-:Y:S01]  /*2810*/  UIADD3 UR10, UR4, 0x202, URZ ;  /* 0x00000202040a7890 */ /* 0x000fe2000fffe03f */
[----:B------:R-:W-:Y:S01]  /*2820*/  UMOV UR11, 0x40000040 ;  /* 0x40000040000b7882 */ /* 0x000fe20000000000 */
[----:B------:R-:W-:Y:S01]  /*2830*/  UIADD3 UR34, UR4, 0x482, URZ ;  /* 0x0000048204227890 */ /* 0x000fe2000fffe03f */
[----:B------:R-:W-:Y:S01]  /*2840*/  UMOV UR35, 0x40000040 ;  /* 0x4000004000237882 */ /* 0x000fe20000000000 */
        /* <DEDUP_REMOVED lines=23> */
[----:B------:R-:W-:Y:S01]  /*29c0*/  UMOV UR22, UR6 ;  /* 0x0000000600167c82 */ /* 0x000fe20008000000 */
[----:B------:R-:W-:Y:S01]  /*29d0*/  UMOV UR23, 0x40000040 ;  /* 0x4000004000177882 */ /* 0x000fe20000000000 */
        /* <DEDUP_REMOVED lines=10> */
[----:B------:R-:W-:Y:S02]  /*2a80*/  R2UR UR57, R6 ;  /* 0x00000000063972ca */ /* 0x000fe400000e0000 */
[----:B------:R-:W-:Y:S01]  /*2a90*/  R2UR UR56, R5 ;  /* 0x00000000053872ca */ /* 0x000fe200000e0000 */
[----:B------:R-:W-:Y:S02]  /*2aa0*/  WARPGROUP.DEPBAR.LE gsb0, 0x0 ;  /* 0x00008000000079c5 */ /* 0x000fe40000010000 */
[----:B------:R-:W-:-:S06]  /*2ab0*/  WARPGROUP.ARRIVE ;  /* 0x00000000000079c5 */ /* 0x000fcc0000000000 */
[----:B------:R-:W-:Y:S03]  /*2ac0*/  IGMMA.64x16x32.S8.S8 R12, gdesc[UR48], RZ, !UPT, gsb0 ;  /* 0x00600000300c79f1 */ /* 0x000fe6000c0410ff */
[----:B------:R-:W-:Y:S02]  /*2ad0*/  WARPGROUP.DEPBAR.LE gsb0, 0x0 ;  /* 0x00008000000079c5 */ /* 0x000fe40000010000 */
[----:B0-----:R-:W-:-:S06]  /*2ae0*/  WARPGROUP.ARRIVE ;  /* 0x00000000000079c5 */ /* 0x001fcc0000000000 */
[----:B------:R-:W-:Y:S03]  /*2af0*/  IGMMA.64x16x32.S8.S8 R208, gdesc[UR52], RZ, !UPT, gsb0 ;  /* 0x0060000034d079f1 */ /* 0x000fe6000c0410ff */
[----:B------:R-:W-:Y:S02]  /*2b00*/  WARPGROUP.DEPBAR.LE gsb0, 0x0 ;  /* 0x00008000000079c5 */ /* 0x000fe40000010000 */
[----:B------:R-:W-:Y:S01]  /*2b10*/  IMAD.MOV.U32 R2, RZ, RZ, R214 ;  /* 0x000000ffff027224 */ /* 0x000fe200078e00d6 */
[----:B------:R-:W-:Y:S01]  /*2b20*/  MOV R0, R215 ;  /* 0x000000d700007202 */ /* 0x000fe20000000f00 */
[----:B------:R-:W-:Y:S01]  /*2b30*/  IMAD.MOV.U32 R3, RZ, RZ, R213 ;  /* 0x000000ffff037224 */ /* 0x000fe200078e00d5 */
[----:B------:R-:W-:Y:S01]  /*2b40*/  MOV R4, R212 ;  /* 0x000000d400047202 */ /* 0x000fe20000000f00 */
[----:B------:R-:W2:Y:S01]  /*2b50*/  LDL.LU.64 R214, [R1+0x4e0] ;  /* 0x0004e00001d67983 */ /* 0x000ea20000300a00 */
[----:B------:R-:W-:Y:S01]  /*2b60*/  IMAD.MOV.U32 R6, RZ, RZ, R210 ;  /* 0x000000ffff067224 */ /* 0x000fe200078e00d2 */
[----:B------:R-:W-:Y:S01]  /*2b70*/  MOV R7, R209 ;  /* 0x000000d100077202 */ /* 0x000fe20000000f00 */
[----:B------:R-:W-:Y:S01]  /*2b80*/  IMAD.MOV.U32 R5, RZ, RZ, R211 ;  /* 0x000000ffff057224 */ /* 0x000fe200078e00d3 */
[----:B------:R-:W2:Y:S01]  /*2b90*/  LDL.LU.64 R212, [R1+0x4d8] ;  /* 0x0004d80001d47983 */ /* 0x000ea20000300a00 */
[----:B------:R-:W-:-:S03]  /*2ba0*/  IMAD.MOV.U32 R8, RZ, RZ, R208 ;  /* 0x000000ffff087224 */ /* 0x000fc600078e00d0 */
[----:B------:R-:W2:Y:S04]  /*2bb0*/  LDL.LU.64 R210, [R1+0x4d0] ;  /* 0x0004d00001d27983 */ /* 0x000ea80000300a00 */
[----:B------:R-:W2:Y:S02]  /*2bc0*/  LDL.LU.64 R208, [R1+0x4c8] ;  /* 0x0004c80001d07983 */ /* 0x000ea40000300a00 */
[----:B--2---:R-:W-:-:S06]  /*2bd0*/  WARPGROUP.ARRIVE ;  /* 0x00000000000079c5 */ /* 0x004fcc0000000000 */
[----:B------:R-:W-:Y:S03]  /*2be0*/  IGMMA.64x16x32.S8.S8 R208, gdesc[UR20], R208, gsb0 ;  /* 0x0060000014d079f1 */ /* 0x000fe600080410d0 */
[----:B------:R-:W-:Y:S02]  /*2bf0*/  WARPGROUP.DEPBAR.LE gsb0, 0x0 ;  /* 0x00008000000079c5 */ /* 0x000fe40000010000 */
[----:B------:R-:W-:Y:S04]  /*2c00*/  STL.64 [R1+0x80], R208 ;  /* 0x000080d001007387 */ /* 0x000fe80000100a00 */
[----:B------:R-:W-:Y:S04]  /*2c10*/  STL.64 [R1+0x88], R210 ;  /* 0x000088d201007387 */ /* 0x000fe80000100a00 */
[----:B------:R-:W-:Y:S04]  /*2c20*/  STL.64 [R1+0x90], R212 ;  /* 0x000090d401007387 */ /* 0x000fe80000100a00 */
[----:B------:R0:W-:Y:S04]  /*2c30*/  STL.64 [R1+0x98], R214 ;  /* 0x000098d601007387 */ /* 0x0001e80000100a00 */
[----:B0-----:R-:W2:Y:S04]  /*2c40*/  LDL.LU.64 R214, [R1+0x4c0] ;  /* 0x0004c00001d67983 */ /* 0x001ea80000300a00 */
[----:B------:R-:W2:Y:S04]  /*2c50*/  LDL.LU.64 R212, [R1+0x4b8] ;  /* 0x0004b80001d47983 */ /* 0x000ea80000300a00 */
[----:B------:R-:W2:Y:S04]  /*2c60*/  LDL.LU.64 R210, [R1+0x4b0] ;  /* 0x0004b00001d27983 */ /* 0x000ea80000300a00 */
[----:B------:R-:W2:Y:S01]  /*2c70*/  LDL.LU.64 R208, [R1+0x4a8] ;  /* 0x0004a80001d07983 */ /* 0x000ea20000300a00 */
[----:B------:R-:W-:Y:S01]  /*2c80*/  UMOV UR52, UR20 ;  /* 0x0000001400347c82 */ /* 0x000fe20008000000 */
[----:B------:R-:W-:Y:S01]  /*2c90*/  UMOV UR53, UR21 ;  /* 0x0000001500357c82 */ /* 0x000fe20008000000 */
[----:B------:R-:W-:Y:S01]  /*2ca0*/  UMOV UR54, UR7 ;  /* 0x0000000700367c82 */ /* 0x000fe20008000000 */
[----:B------:R-:W-:Y:S01]  /*2cb0*/  UMOV UR55, 0x40000040 ;  /* 0x4000004000377882 */ /* 0x000fe20000000000 */
        /* <DEDUP_REMOVED lines=18> */
[----:B------:R-:W-:Y:S04]  /*2de0*/  STL.64 [R1], R208 ;  /* 0x000000d001007387 */ /* 0x000fe80000100a00 */
[----:B------:R-:W-:Y:S04]  /*2df0*/  STL.64 [R1+0x8], R210 ;  /* 0x000008d201007387 */ /* 0x000fe80000100a00 */
[----:B------:R-:W-:Y:S04]  /*2e00*/  STL.64 [R1+0x10], R212 ;  /* 0x000010d401007387 */ /* 0x000fe80000100a00 */
[----:B------:R0:W-:Y:S04]  /*2e10*/  STL.64 [R1+0x18], R214 ;  /* 0x000018d601007387 */ /* 0x0001e80000100a00 */
[----:B0-----:R-:W2:Y:S04]  /*2e20*/  LDL.LU.64 R214, [R1+0x480] ;  /* 0x0004800001d67983 */ /* 0x001ea80000300a00 */
[----:B------:R-:W2:Y:S04]  /*2e30*/  LDL.LU.64 R212, [R1+0x478] ;  /* 0x0004780001d47983 */ /* 0x000ea80000300a00 */
[----:B------:R-:W2:Y:S04]  /*2e40*/  LDL.LU.64 R210, [R1+0x470] ;  /* 0x0004700001d27983 */ /* 0x000ea80000300a00 */
[----:B------:R-:W2:Y:S01]  /*2e50*/  LDL.LU.64 R208, [R1+0x468] ;  /* 0x0004680001d07983 */ /* 0x000ea20000300a00 */
[----:B------:R-:W-:Y:S01]  /*2e60*/  UIADD3 UR58, UR4, 0x182, URZ ;  /* 0x00000182043a7890 */ /* 0x000fe2000fffe03f */
[----:B------:R-:W-:Y:S01]  /*2e70*/  UMOV UR59, 0x40000040 ;  /* 0x40000040003b7882 */ /* 0x000fe20000000000 */
[----:B------:R-:W-:Y:S01]  /*2e80*/  UIADD3 UR14, UR4, 0x282, URZ ;  /* 0x00000282040e7890 */ /* 0x000fe2000fffe03f */
[----:B------:R-:W-:Y:S01]  /*2e90*/  UMOV UR15, 0x40000040 ;  /* 0x40000040000f7882 */ /* 0x000fe20000000000 */
[----:B------:R-:W-:Y:S01]  /*2ea0*/  UMOV UR18, UR50 ;  /* 0x0000003200127c82 */ /* 0x000fe20008000000 */
[----:B------:R-:W-:Y:S01]  /*2eb0*/  UMOV UR19, UR51 ;  /* 0x0000003300137c82 */ /* 0x000fe20008000000 */
[----:B--2---:R-:W-:-:S06]  /*2ec0*/  WARPGROUP.ARRIVE ;  /* 0x00000000000079c5 */ /* 0x004fcc0000000000 */
[----:B------:R-:W-:Y:S03]  /*2ed0*/  IGMMA.64x16x32.S8.S8 R208, gdesc[UR56], R208, gsb0 ;  /* 0x0060000038d079f1 */ /* 0x000fe600080410d0 */
[----:B------:R-:W-:Y:S02]  /*2ee0*/  WARPGROUP.DEPBAR.LE gsb0, 0x0 ;  /* 0x00008000000079c5 */ /* 0x000fe40000010000 */
[----:B------:R-:W-:-:S06]  /*2ef0*/  WARPGROUP.ARRIVE ;  /* 0x00000000000079c5 */ /* 0x000fcc0000000000 */
[----:B------:R-:W-:Y:S03]  /*2f00*/  IGMMA.64x16x32.S8.S8 R192, gdesc[UR8], R192, gsb0 ;  /* 0x0060000008c079f1 */ /* 0x000fe600080410c0 */
[----:B------:R-:W-:Y:S02]  /*2f10*/  WARPGROUP.DEPBAR.LE gsb0, 0x0 ;  /* 0x00008000000079c5 */ /* 0x000fe40000010000 */
[----:B------:R-:W-:-:S06]  /*2f20*/  WARPGROUP.ARRIVE ;  /* 0x00000000000079c5 */ /* 0x000fcc0000000000 */
[----:B------:R-:W-:Y:S01]  /*2f30*/  IGMMA.64x16x32.S8.S8 R176, gdesc[UR12], R176, gsb0 ;  /* 0x006000000cb079f1 */ /* 0x000fe200080410b0 */
[----:B------:R-:W-:Y:S01]  /*2f40*/  UMOV UR56, UR18 ;  /* 0x0000001200387c82 */ /* 0x000fe20008000000 */
[----:B------:R-:W-:Y:S01]  /*2f50*/  UIADD3 UR18, UR4, 0x302, URZ ;  /* 0x0000030204127890 */ /* 0x000fe2000fffe03f */
[----:B------:R-:W-:Y:S01]  /*2f60*/  UMOV UR57, UR19 ;  /* 0x0000001300397c82 */ /* 0x000fe20008000000 */
[----:B------:R-:W-:Y:S01]  /*2f70*/  UMOV UR19, 0x40000040 ;  /* 0x4000004000137882 */ /* 0x000fe20000000000 */
[----:B------:R-:W-:Y:S02]  /*2f80*/  WARPGROUP.DEPBAR.LE gsb0, 0x0 ;  /* 0x00008000000079c5 */ /* 0x000fe40000010000 */
[----:B------:R-:W-:-:S06]  /*2f90*/  WARPGROUP.ARRIVE ;  /* 0x00000000000079c5 */ /* 0x000fcc0000000000 */
[----:B------:R-:W-:Y:S03]  /*2fa0*/  IGMMA.64x16x32.S8.S8 R160, gdesc[UR16], R160, gsb0 ;  /* 0x0060000010a079f1 */ /* 0x000fe600080410a0 */
        /* <DEDUP_REMOVED lines=14> */
[----:B------:R-:W-:Y:S01]  /*3090*/  IGMMA.64x16x32.S8.S8 R80, gdesc[UR40], R80, gsb0 ;  /* 0x00600000285079f1 */ /* 0x000fe20008041050 */
[----:B------:R-:W-:Y:S01]  /*30a0*/  UIADD3 UR46, UR4, 0x602, URZ ;  /* 0x00000602042e7890 */ /* 0x000fe2000fffe03f */
[----:B------:R-:W-:Y:S01]  /*30b0*/  UMOV UR47, 0x40000040 ;  /* 0x40000040002f7882 */ /* 0x000fe20000000000 */
[----:B------:R-:W-:Y:S02]  /*30c0*/  WARPGROUP.DEPBAR.LE gsb0, 0x0 ;  /* 0x00008000000079c5 */ /* 0x000fe40000010000 */
[----:B------:R-:W-:-:S06]  /*30d0*/  WARPGROUP.ARRIVE ;  /* 0x00000000000079c5 */ /* 0x000fcc0000000000 */
[----:B------:R-:W-:Y:S01]  /*30e0*/  IGMMA.64x16x32.S8.S8 R64, gdesc[UR44], R64, gsb0 ;  /* 0x006000002c4079f1 */ /* 0x000fe20008041040 */
[----:B------:R-:W-:Y:S01]  /*30f0*/  UIADD3 UR50, UR4, 0x682, URZ ;  /* 0x0000068204327890 */ /* 0x000fe2000fffe03f */
[----:B------:R-:W-:Y:S01]  /*3100*/  UMOV UR48, UR20 ;  /* 0x0000001400307c82 */ /* 0x000fe20008000000 */
[----:B------:R-:W-:Y:S01]  /*3110*/  UMOV UR49, UR21 ;  /* 0x0000001500317c82 */ /* 0x000fe20008000000 */
[----:B------:R-:W-:Y:S01]  /*3120*/  UMOV UR51, 0x40000040 ;  /* 0x4000004000337882 */ /* 0x000fe20000000000 */
[----:B------:R-:W-:Y:S04]  /*3130*/  STL.64 [R1+0x400], R214 ;  /* 0x000400d601007387 */ /* 0x000fe80000100a00 */
[----:B------:R-:W-:Y:S04]  /*3140*/  STL.64 [R1+0x3f8], R212 ;  /* 0x0003f8d401007387 */ /* 0x000fe80000100a00 */
[----:B------:R-:W-:Y:S04]  /*3150*/  STL.64 [R1+0x3f0], R210 ;  /* 0x0003f0d201007387 */ /* 0x000fe80000100a00 */
[----:B------:R0:W-:Y:S04]  /*3160*/  STL.64 [R1+0x3e8], R208 ;  /* 0x0003e8d001007387 */ /* 0x0001e80000100a00 */
[----:B0-----:R-:W2:Y:S04]  /*3170*/  LDL.LU.64 R208, [R1] ;  /* 0x0000000001d07983 */ /* 0x001ea80000300a00 */
[----:B------:R-:W3:Y:S04]  /*3180*/  LDL.LU.64 R210, [R1+0x8] ;  /* 0x0000080001d27983 */ /* 0x000ee80000300a00 */
[----:B------:R-:W4:Y:S04]  /*3190*/  LDL.LU.64 R212, [R1+0x10] ;  /* 0x0000100001d47983 */ /* 0x000f280000300a00 */
[----:B------:R-:W2:Y:S01]  /*31a0*/  LDL.LU.64 R214, [R1+0x18] ;  /* 0x0000180001d67983 */ /* 0x000ea20000300a00 */
[----:B------:R-:W-:-:S02]  /*31b0*/  WARPGROUP.DEPBAR.LE gsb0, 0x0 ;  /* 0x00008000000079c5 */ /* 0x000fc40000010000 */
[----:B------:R-:W-:-:S06]  /*31c0*/  WARPGROUP.ARRIVE ;  /* 0x00000000000079c5 */ /* 0x000fcc0000000000 */
[----:B------:R-:W-:Y:S01]  /*31d0*/  IGMMA.64x16x32.S8.S8 R48, gdesc[UR48], R48, gsb0 ;  /* 0x00600000303079f1 */ /* 0x000fe20008041030 */
[----:B------:R-:W-:Y:S01]  /*31e0*/  UMOV UR6, UR54 ;  /* 0x0000003600067c82 */ /* 0x000fe20008000000 */
[----:B------:R-:W-:Y:S01]  /*31f0*/  UIADD3 UR54, UR4, 0x702, URZ ;  /* 0x0000070204367890 */ /* 0x000fe2000fffe03f */
[----:B------:R-:W-:Y:S01]  /*3200*/  UMOV UR7, UR55 ;  /* 0x0000003700077c82 */ /* 0x000fe20008000000 */
[----:B------:R-:W-:Y:S01]  /*3210*/  UMOV UR52, UR20 ;  /* 0x0000001400347c82 */ /* 0x000fe20008000000 */
[----:B------:R-:W-:Y:S01]  /*3220*/  UMOV UR53, UR21 ;  /* 0x0000001500357c82 */ /* 0x000fe20008000000 */
[----:B------:R-:W-:Y:S01]  /*3230*/  UMOV UR55, 0x40000040 ;  /* 0x4000004000377882 */ /* 0x000fe20000000000 */
[----:B------:R-:W-:Y:S02]  /*3240*/  WARPGROUP.DEPBAR.LE gsb0, 0x0 ;  /* 0x00008000000079c5 */ /* 0x000fe40000010000 */
[----:B------:R-:W-:-:S06]  /*3250*/  WARPGROUP.ARRIVE ;  /* 0x00000000000079c5 */ /* 0x000fcc0000000000 */
[----:B------:R-:W-:Y:S01]  /*3260*/  IGMMA.64x16x32.S8.S8 R32, gdesc[UR52], R32, gsb0 ;  /* 0x00600000342079f1 */ /* 0x000fe20008041020 */
[----:B------:R-:W-:Y:S01]  /*3270*/  UIADD3 UR5, UR60, 0x402, URZ ;  /* 0x000004023c057890 */ /* 0x000fe2000fffe03f */
[----:B------:R-:W-:-:S06]  /*3280*/  UMOV UR53, 0x40000040 ;  /* 0x4000004000357882 */ /* 0x000fcc0000000000 */
[----:B------:R-:W-:Y:S01]  /*3290*/  UMOV UR52, UR5 ;  /* 0x0000000500347c82 */ /* 0x000fe20008000000 */
[----:B------:R-:W-:Y:S02]  /*32a0*/  WARPGROUP.DEPBAR.LE gsb0, 0x0 ;  /* 0x00008000000079c5 */ /* 0x000fe40000010000 */
[----:B------:R-:W-:-:S06]  /*32b0*/  WARPGROUP.ARRIVE ;  /* 0x00000000000079c5 */ /* 0x000fcc0000000000 */
[----:B------:R-:W-:Y:S01]  /*32c0*/  IGMMA.64x16x32.S8.S8 R24, gdesc[UR52], R24, gsb0 ;  /* 0x00600000341879f1 */ /* 0x000fe20008041018 */
[----:B------:R-:W-:Y:S01]  /*32d0*/  UMOV UR48, UR52 ;  /* 0x0000003400307c82 */ /* 0x000fe20008000000 */
        /* <DEDUP_REMOVED lines=14> */
[----:B--2---:R-:W-:Y:S04]  /*33c0*/  STL.64 [R1+0x420], R214 ;  /* 0x000420d601007387 */ /* 0x004fe80000100a00 */
[----:B----4-:R-:W-:Y:S04]  /*33d0*/  STL.64 [R1+0x418], R212 ;  /* 0x000418d401007387 */ /* 0x010fe80000100a00 */
[----:B---3--:R-:W-:Y:S04]  /*33e0*/  STL.64 [R1+0x410], R210 ;  /* 0x000410d201007387 */ /* 0x008fe80000100a00 */
[----:B------:R0:W-:Y:S04]  /*33f0*/  STL.64 [R1+0x408], R208 ;  /* 0x000408d001007387 */ /* 0x0001e80000100a00 */
[----:B0-----:R-:W2:Y:S04]  /*3400*/  LDL.LU.64 R208, [R1+0x40] ;  /* 0x0000400001d07983 */ /* 0x001ea80000300a00 */
[----:B------:R-:W3:Y:S04]  /*3410*/  LDL.LU.64 R210, [R1+0x48] ;  /* 0x0000480001d27983 */ /* 0x000ee80000300a00 */
[----:B------:R-:W4:Y:S04]  /*3420*/  LDL.LU.64 R212, [R1+0x50] ;  /* 0x0000500001d47983 */ /* 0x000f280000300a00 */
[----:B------:R-:W2:Y:S01]  /*3430*/  LDL.LU.64 R214, [R1+0x58] ;  /* 0x0000580001d67983 */ /* 0x000ea20000300a00 */
[----:B------:R-:W-:Y:S01]  /*3440*/  UMOV UR36, UR52 ;  /* 0x0000003400247c82 */ /* 0x000fe20008000000 */
[----:B------:R-:W-:Y:S01]  /*3450*/  UMOV UR37, UR53 ;  /* 0x0000003500257c82 */ /* 0x000fe20008000000 */
[----:B------:R-:W-:-:S02]  /*3460*/  WARPGROUP.DEPBAR.LE gsb0, 0x0 ;  /* 0x00008000000079c5 */ /* 0x000fc40000010000 */
        /* <DEDUP_REMOVED lines=59> */
[----:B--2---:R0:W-:Y:S04]  /*3820*/  STL.64 [R1+0x460], R214 ;  /* 0x000460d601007387 */ /* 0x0041e80000100a00 */
[----:B----4-:R1:W-:Y:S04]  /*3830*/  STL.64 [R1+0x458], R212 ;  /* 0x000458d401007387 */ /* 0x0103e80000100a00 */
[----:B---3--:R2:W-:Y:S04]  /*3840*/  STL.64 [R1+0x450], R210 ;  /* 0x000450d201007387 */ /* 0x0085e80000100a00 */
[----:B------:R3:W-:Y:S01]  /*3850*/  STL.64 [R1+0x448], R208 ;  /* 0x000448d001007387 */ /* 0x0007e20000100a00 */
[----:B0-----:R-:W-:-:S02]  /*3860*/  IMAD.MOV.U32 R214, RZ, RZ, R2 ;  /* 0x000000ffffd67224 */ /* 0x001fc400078e0002 */
[----:B------:R-:W-:Y:S01]  /*3870*/  IMAD.MOV.U32 R215, RZ, RZ, R0 ;  /* 0x000000ffffd77224 */ /* 0x000fe200078e0000 */
[----:B-1----:R-:W-:Y:S01]  /*3880*/  MOV R213, R3 ;  /* 0x0000000300d57202 */ /* 0x002fe20000000f00 */
[----:B------:R-:W-:Y:S01]  /*3890*/  IMAD.MOV.U32 R212, RZ, RZ, R4 ;  /* 0x000000ffffd47224 */ /* 0x000fe200078e0004 */
[----:B--2---:R-:W-:Y:S01]  /*38a0*/  MOV R210, R6 ;  /* 0x0000000600d27202 */ /* 0x004fe20000000f00 */
[----:B------:R-:W-:Y:S02]  /*38b0*/  IMAD.MOV.U32 R211, RZ, RZ, R5 ;  /* 0x000000ffffd37224 */ /* 0x000fe400078e0005 */
[----:B---3--:R-:W-:Y:S02]  /*38c0*/  IMAD.MOV.U32 R208, RZ, RZ, R8 ;  /* 0x000000ffffd07224 */ /* 0x008fe400078e0008 */
[----:B------:R-:W-:Y:S01]  /*38d0*/  IMAD.MOV.U32 R209, RZ, RZ, R7 ;  /* 0x000000ffffd17224 */ /* 0x000fe200078e0007 */
[----:B------:R-:W-:-:S05]  /*38e0*/  WARPGROUP.DEPBAR.LE gsb0, 0x0 ;  /* 0x00008000000079c5 */ /* 0x000fca0000010000 */
[----:B------:R-:W-:-:S06]  /*38f0*/  WARPGROUP.ARRIVE ;  /* 0x00000000000079c5 */ /* 0x000fcc0000000000 */
[----:B------:R-:W-:Y:S01]  /*3900*/  IGMMA.64x16x32.S8.S8 R208, gdesc[UR20], R208, gsb0 ;  /* 0x0060000014d079f1 */ /* 0x000fe200080410d0 */
[----:B------:R-:W-:Y:S04]  /*3910*/  STL [R1+0x3e0], R195 ;  /* 0x0003e0c301007387 */ /* 0x000fe80000100800 */
[----:B------:R-:W-:Y:S04]  /*3920*/  STL [R1+0x3dc], R196 ;  /* 0x0003dcc401007387 */ /* 0x000fe80000100800 */
[----:B------:R-:W-:Y:S04]  /*3930*/  STL [R1+0x3d8], R197 ;  /* 0x0003d8c501007387 */ /* 0x000fe80000100800 */
[----:B------:R-:W-:Y:S04]  /*3940*/  STL [R1+0x3d4], R198 ;  /* 0x0003d4c601007387 */ /* 0x000fe80000100800 */
[----:B------:R-:W-:Y:S01]  /*3950*/  STL [R1+0x3d0], R199 ;  /* 0x0003d0c701007387 */ /* 0x000fe20000100800 */
[----:B------:R-:W-:-:S03]  /*3960*/  WARPGROUP.DEPBAR.LE gsb0, 0x0 ;  /* 0x00008000000079c5 */ /* 0x000fc60000010000 */
        /* <DEDUP_REMOVED lines=8> */
[----:B------:R-:W-:-:S02]  /*39f0*/  UIADD3 UR8, UR60, 0x4, URZ ;  /* 0x000000043c087890 */ /* 0x000fc4000fffe03f */
[----:B------:R-:W-:Y:S01]  /*3a00*/  UIADD3 UR10, UR4, 0x4, URZ ;  /* 0x00000004040a7890 */ /* 0x000fe2000fffe03f */
[----:B------:R-:W-:Y:S01]  /*3a10*/  UMOV UR9, 0x40000040 ;  /* 0x4000004000097882 */ /* 0x000fe20000000000 */
[----:B------:R-:W-:Y:S01]  /*3a20*/  UMOV UR11, 0x40000040 ;  /* 0x40000040000b7882 */ /* 0x000fe20000000000 */
[----:B--2---:R-:W-:-:S06]  /*3a30*/  WARPGROUP.ARRIVE ;  /* 0x00000000000079c5 */ /* 0x004fcc0000000000 */
[----:B------:R-:W-:Y:S03]  /*3a40*/  IGMMA.64x16x32.S8.S8 R208, gdesc[UR8], R208, gsb0 ;  /* 0x0060000008d079f1 */ /* 0x000fe600080410d0 */
[----:B------:R-:W-:Y:S02]  /*3a50*/  WARPGROUP.DEPBAR.LE gsb0, 0x0 ;  /* 0x00008000000079c5 */ /* 0x000fe40000010000 */
[----:B------:R-:W-:Y:S01]  /*3a60*/  MOV R2, R214 ;  /* 0x000000d600027202 */ /* 0x000fe20000000f00 */
[----:B------:R-:W-:Y:S01]  /*3a70*/  IMAD.MOV.U32 R0, RZ, RZ, R215 ;  /* 0x000000ffff007224 */ /* 0x000fe200078e00d7 */
[----:B------:R-:W-:Y:S01]  /*3a80*/  MOV R5, R211 ;  /* 0x000000d300057202 */ /* 0x000fe20000000f00 */
[----:B------:R-:W-:Y:S01]  /*3a90*/  IMAD.MOV.U32 R4, RZ, RZ, R212 ;  /* 0x000000ffff047224 */ /* 0x000fe200078e00d4 */
[----:B------:R-:W2:Y:S01]  /*3aa0*/  LDL.LU.64 R214, [R1+0x440] ;  /* 0x0004400001d67983 */ /* 0x000ea20000300a00 */
[----:B------:R-:W-:Y:S01]  /*3ab0*/  IMAD.MOV.U32 R3, RZ, RZ, R213 ;  /* 0x000000ffff037224 */ /* 0x000fe200078e00d5 */
[----:B------:R-:W-:Y:S01]  /*3ac0*/  MOV R8, R208 ;  /* 0x000000d000087202 */ /* 0x000fe20000000f00 */
[----:B------:R-:W-:Y:S01]  /*3ad0*/  IMAD.MOV.U32 R6, RZ, RZ, R210 ;  /* 0x000000ffff067224 */ /* 0x000fe200078e00d2 */
[----:B------:R-:W2:Y:S01]  /*3ae0*/  LDL.LU.64 R212, [R1+0x438] ;  /* 0x0004380001d47983 */ /* 0x000ea20000300a00 */
[----:B------:R-:W-:-:S03]  /*3af0*/  IMAD.MOV.U32 R7, RZ, RZ, R209 ;  /* 0x000000ffff077224 */ /* 0x000fc600078e00d1 */
[----:B------:R-:W2:Y:S04]  /*3b00*/  LDL.LU.64 R210, [R1+0x430] ;  /* 0x0004300001d27983 */ /* 0x000ea80000300a00 */
[----:B------:R-:W2:Y:S01]  /*3b10*/  LDL.LU.64 R208, [R1+0x428] ;  /* 0x0004280001d07983 */ /* 0x000ea20000300a00 */
[----:B------:R-:W-:Y:S01]  /*3b20*/  UIADD3 UR6, UR4, 0x84, URZ ;  /* 0x0000008404067890 */ /* 0x000fe2000fffe03f */
[----:B------:R-:W-:Y:S01]  /*3b30*/  UMOV UR12, UR8 ;  /* 0x00000008000c7c82 */ /* 0x000fe20008000000 */
[----:B------:R-:W-:Y:S01]  /*3b40*/  UMOV UR13, UR9 ;  /* 0x00000009000d7c82 */ /* 0x000fe20008000000 */
[----:B------:R-:W-:-:S04]  /*3b50*/  UMOV UR15, 0x40000040 ;  /* 0x40000040000f7882 */ /* 0x000fc80000000000 */
[----:B------:R-:W-:Y:S01]  /*3b60*/  UMOV UR14, UR6 ;  /* 0x00000006000e7c82 */ /* 0x000fe20008000000 */
[----:B--2---:R-:W-:-:S06]  /*3b70*/  WARPGROUP.ARRIVE ;  /* 0x00000000000079c5 */ /* 0x004fcc0000000000 */
[----:B------:R-:W-:Y:S03]  /*3b80*/  IGMMA.64x16x32.S8.S8 R208, gdesc[UR12], R208, gsb0 ;  /* 0x006000000cd079f1 */ /* 0x000fe600080410d0 */
        /* <DEDUP_REMOVED lines=25> */
[----:B------:R-:W-:Y:S01]  /*3d20*/  IMAD.MOV.U32 R199, RZ, RZ, R212 ;  /* 0x000000ffffc77224 */ /* 0x000fe200078e00d4 */
[----:B------:R-:W2:Y:S01]  /*3d30*/  LDL.LU.64 R214, [R1+0x400] ;  /* 0x0004000001d67983 */ /* 0x000ea20000300a00 */
[----:B------:R-:W-:-:S02]  /*3d40*/  IMAD.MOV.U32 R198, RZ, RZ, R211 ;  /* 0x000000ffffc67224 */ /* 0x000fc400078e00d3 */
        /* <DEDUP_REMOVED lines=8> */
[----:B------:R-:W-:Y:S01]  /*3dd0*/  UMOV UR59, 0x40000040 ;  /* 0x40000040003b7882 */ /* 0x000fe20000000000 */
[----:B--2---:R-:W-:-:S06]  /*3de0*/  WARPGROUP.ARRIVE ;  /* 0x00000000000079c5 */ /* 0x004fcc0000000000 */
[----:B------:R-:W-:Y:S03]  /*3df0*/  IGMMA.64x16x32.S8.S8 R208, gdesc[UR56], R208, gsb0 ;  /* 0x0060000038d079f1 */ /* 0x000fe600080410d0 */
[----:B------:R-:W-:Y:S02]  /*3e00*/  WARPGROUP.DEPBAR.LE gsb0, 0x0 ;  /* 0x00008000000079c5 */ /* 0x000fe40000010000 */
[----:B------:R-:W-:Y:S04]  /*3e10*/  STL.64 [R1+0x368], R214 ;  /* 0x000368d601007387 */ /* 0x000fe80000100a00 */
[----:B------:R0:W-:Y:S04]  /*3e20*/  STL.64 [R1+0x360], R212 ;  /* 0x000360d401007387 */ /* 0x0001e80000100a00 */
[----:B------:R1:W-:Y:S04]  /*3e30*/  STL.64 [R1+0x358], R210 ;  /* 0x000358d201007387 */ /* 0x0003e80000100a00 */
[----:B------:R2:W-:Y:S01]  /*3e40*/  STL.64 [R1+0x350], R208 ;  /* 0x000350d001007387 */ /* 0x0005e20000100a00 */
[----:B0-----:R-:W-:-:S02]  /*3e50*/  IMAD.MOV.U32 R212, RZ, RZ, R199 ;  /* 0x000000ffffd47224 */ /* 0x001fc400078e00c7 */
[----:B-1----:R-:W-:Y:S01]  /*3e60*/  IMAD.MOV.U32 R210, RZ, RZ, R197 ;  /* 0x000000ffffd27224 */ /* 0x002fe200078e00c5 */
[----:B------:R-:W-:Y:S02]  /*3e70*/  MOV R211, R198 ;  /* 0x000000c600d37202 */ /* 0x000fe40000000f00 */
[----:B--2---:R-:W-:Y:S01]  /*3e80*/  MOV R208, R195 ;  /* 0x000000c300d07202 */ /* 0x004fe20000000f00 */
[----:B------:R-:W-:Y:S01]  /*3e90*/  IMAD.MOV.U32 R209, RZ, RZ, R196 ;  /* 0x000000ffffd17224 */ /* 0x000fe200078e00c4 */
[----:B------:R-:W2:Y:S04]  /*3ea0*/  LDL.LU R195, [R1+0x3e0] ;  /* 0x0003e00001c37983 */ /* 0x000ea80000300800 */
[----:B------:R-:W2:Y:S04]  /*3eb0*/  LDL.LU R196, [R1+0x3dc] ;  /* 0x0003dc0001c47983 */ /* 0x000ea80000300800 */
[----:B------:R-:W2:Y:S04]  /*3ec0*/  LDL.LU R197, [R1+0x3d8] ;  /* 0x0003d80001c57983 */ /* 0x000ea80000300800 */
[----:B------:R-:W2:Y:S04]  /*3ed0*/  LDL.LU R198, [R1+0x3d4] ;  /* 0x0003d40001c67983 */ /* 0x000ea80000300800 */
[----:B------:R-:W2:Y:S01]  /*3ee0*/  LDL.LU R199, [R1+0x3d0] ;  /* 0x0003d00001c77983 */ /* 0x000ea20000300800 */
[----:B------:R-:W-:Y:S01]  /*3ef0*/  UIADD3 UR54, UR4, 0x204, URZ ;  /* 0x0000020404367890 */ /* 0x000fe2000fffe03f */
[----:B------:R-:W-:Y:S01]  /*3f00*/  UMOV UR52, UR8 ;  /* 0x0000000800347c82 */ /* 0x000fe20008000000 */
[----:B------:R-:W-:Y:S01]  /*3f10*/  UMOV UR53, UR9 ;  /* 0x0000000900357c82 */ /* 0x000fe20008000000 */
[----:B------:R-:W-:Y:S01]  /*3f20*/  UMOV UR55, 0x40000040 ;  /* 0x4000004000377882 */ /* 0x000fe20000000000 */
[----:B------:R-:W-:Y:S01]  /*3f30*/  UIADD3 UR26, UR4, 0x284, URZ ;  /* 0x00000284041a7890 */ /* 0x000fe2000fffe03f */
[----:B------:R-:W-:Y:S01]  /*3f40*/  UMOV UR24, UR8 ;  /* 0x0000000800187c82 */ /* 0x000fe20008000000 */
[----:B------:R-:W-:Y:S01]  /*3f50*/  UMOV UR25, UR9 ;  /* 0x0000000900197c82 */ /* 0x000fe20008000000 */
[----:B------:R-:W-:Y:S01]  /*3f60*/  UMOV UR27, 0x40000040 ;  /* 0x40000040001b7882 */ /* 0x000fe20000000000 */
[----:B------:R-:W-:Y:S01]  /*3f70*/  UMOV UR12, UR14 ;  /* 0x0000000e000c7c82 */ /* 0x000fe20008000000 */
[----:B------:R-:W-:Y:S01]  /*3f80*/  UIADD3 UR14, UR4, 0x304, URZ ;  /* 0x00000304040e7890 */ /* 0x000fe2000fffe03f */
[----:B------:R-:W-:Y:S01]  /*3f90*/  UMOV UR13, UR15 ;  /* 0x0000000f000d7c82 */ /* 0x000fe20008000000 */
[----:B------:R-:W-:Y:S01]  /*3fa0*/  UMOV UR15, 0x40000040 ;  /* 0x40000040000f7882 */ /* 0x000fe20000000000 */
        /* <DEDUP_REMOVED lines=8> */
[----:B--2---:R-:W-:-:S06]  /*4030*/  WARPGROUP.ARRIVE ;  /* 0x00000000000079c5 */ /* 0x004fcc0000000000 */
[----:B------:R-:W-:Y:S03]  /*4040*/  IGMMA.64x16x32.S8.S8 R192, gdesc[UR52], R192, gsb0 ;  /* 0x0060000034c079f1 */ /* 0x000fe600080410c0 */
        /* <DEDUP_REMOVED lines=17> */
[----:B------:R-:W-:Y:S01]  /*4160*/  UMOV UR40, UR8 ;  /* 0x0000000800287c82 */ /* 0x000fe20008000000 */
[----:B------:R-:W-:Y:S01]  /*4170*/  UMOV UR41, UR9 ;  /* 0x0000000900297c82 */ /* 0x000fe20008000000 */
[----:B------:R-:W-:Y:S01]  /*4180*/  UMOV UR43, 0x40000040 ;  /* 0x40000040002b7882 */ /* 0x000fe20000000000 */
[----:B------:R-:W-:Y:S02]  /*4190*/  WARPGROUP.DEPBAR.LE gsb0, 0x0 ;  /* 0x00008000000079c5 */ /* 0x000fe40000010000 */
        /* <DEDUP_REMOVED lines=84> */
[----:B------:R-:W-:Y:S01]  /*46e0*/  MOV R214, R226 ;  /* 0x000000e200d67202 */ /* 0x000fe20000000f00 */
[----:B------:R-:W-:Y:S02]  /*46f0*/  IMAD.MOV.U32 R215, RZ, RZ, R225 ;  /* 0x000000ffffd77224 */ /* 0x000fe400078e00e1 */
[----:B------:R-:W-:-:S03]  /*4700*/  IMAD.MOV.U32 R213, RZ, RZ, R227 ;  /* 0x000000ffffd57224 */ /* 0x000fc600078e00e3 */
[----:B------:R0:W-:Y:S04]  /*4710*/  STL.64 [R1+0x388], R214 ;  /* 0x000388d601007387 */ /* 0x0001e80000100a00 */
[----:B------:R1:W-:Y:S01]  /*4720*/  STL.64 [R1+0x380], R212 ;  /* 0x000380d401007387 */ /* 0x0003e20000100a00 */
[----:B------:R-:W-:Y:S02]  /*4730*/  WARPGROUP.DEPBAR.LE gsb0, 0x0 ;  /* 0x00008000000079c5 */ /* 0x000fe40000010000 */
[----:B------:R-:W-:-:S06]  /*4740*/  WARPGROUP.ARRIVE ;  /* 0x00000000000079c5 */ /* 0x000fcc0000000000 */
[----:B------:R-:W-:Y:S01]  /*4750*/  IGMMA.64x16x32.S8.S8 R152, gdesc[UR12], R152, gsb0 ;  /* 0x006000000c9879f1 */ /* 0x000fe20008041098 */
[----:B0-----:R-:W-:Y:S01]  /*4760*/  IMAD.MOV.U32 R214, RZ, RZ, R10 ;  /* 0x000000ffffd67224 */ /* 0x001fe200078e000a */
[----:B------:R-:W-:Y:S01]  /*4770*/  MOV R215, R9 ;  /* 0x0000000900d77202 */ /* 0x000fe20000000f00 */
[----:B------:R0:W-:Y:S01]  /*4780*/  STL.64 [R1+0x378], R210 ;  /* 0x000378d201007387 */ /* 0x0001e20000100a00 */
[----:B-1----:R-:W-:Y:S01]  /*4790*/  MOV R212, R20 ;  /* 0x0000001400d47202 */ /* 0x002fe20000000f00 */
[----:B------:R-:W-:Y:S02]  /*47a0*/  IMAD.MOV.U32 R213, RZ, RZ, R11 ;  /* 0x000000ffffd57224 */ /* 0x000fe400078e000b */
[----:B------:R1:W-:Y:S04]  /*47b0*/  STL.64 [R1+0x370], R208 ;  /* 0x000370d001007387 */ /* 0x0003e80000100a00 */
[----:B------:R2:W-:Y:S01]  /*47c0*/  STL.64 [R1+0x3a8], R214 ;  /* 0x0003a8d601007387 */ /* 0x0005e20000100a00 */
[----:B0-----:R-:W-:-:S02]  /*47d0*/  IMAD.MOV.U32 R210, RZ, RZ, R22 ;  /* 0x000000ffffd27224 */ /* 0x001fc400078e0016 */
[----:B------:R-:W-:Y:S02]  /*47e0*/  IMAD.MOV.U32 R211, RZ, RZ, R21 ;  /* 0x000000ffffd37224 */ /* 0x000fe400078e0015 */
[----:B-1----:R-:W-:Y:S01]  /*47f0*/  IMAD.MOV.U32 R208, RZ, RZ, R224 ;  /* 0x000000ffffd07224 */ /* 0x002fe200078e00e0 */
[----:B------:R-:W-:Y:S01]  /*4800*/  MOV R209, R23 ;  /* 0x0000001700d17202 */ /* 0x000fe20000000f00 */
[----:B------:R0:W-:Y:S01]  /*4810*/  STL.64 [R1+0x3a0], R212 ;  /* 0x0003a0d401007387 */ /* 0x0001e20000100a00 */
[----:B--2---:R-:W-:Y:S02]  /*4820*/  IMAD.MOV.U32 R214, RZ, RZ, R2 ;  /* 0x000000ffffd67224 */ /* 0x004fe400078e0002 */
[----:B------:R-:W-:Y:S01]  /*4830*/  IMAD.MOV.U32 R215, RZ, RZ, R0 ;  /* 0x000000ffffd77224 */ /* 0x000fe200078e0000 */
[----:B------:R1:W-:Y:S04]  /*4840*/  STL.64 [R1+0x398], R210 ;  /* 0x000398d201007387 */ /* 0x0003e80000100a00 */
[----:B------:R2:W-:Y:S01]  /*4850*/  STL.64 [R1+0x390], R208 ;  /* 0x000390d001007387 */ /* 0x0005e20000100a00 */
[----:B0-----:R-:W-:Y:S01]  /*4860*/  IMAD.MOV.U32 R212, RZ, RZ, R4 ;  /* 0x000000ffffd47224 */ /* 0x001fe200078e0004 */
[----:B------:R-:W-:-:S02]  /*4870*/  MOV R213, R3 ;  /* 0x0000000300d57202 */ /* 0x000fc40000000f00 */
[----:B------:R-:W-:Y:S01]  /*4880*/  STL.64 [R1+0x3c8], R214 ;  /* 0x0003c8d601007387 */ /* 0x000fe20000100a00 */
[----:B-1----:R-:W-:Y:S01]  /*4890*/  MOV R210, R6 ;  /* 0x0000000600d27202 */ /* 0x002fe20000000f00 */
[----:B------:R-:W-:Y:S02]  /*48a0*/  IMAD.MOV.U32 R211, RZ, RZ, R5 ;  /* 0x000000ffffd37224 */ /* 0x000fe400078e0005 */
[----:B--2---:R-:W-:Y:S02]  /*48b0*/  IMAD.MOV.U32 R208, RZ, RZ, R8 ;  /* 0x000000ffffd07224 */ /* 0x004fe400078e0008 */
[----:B------:R-:W-:Y:S01]  /*48c0*/  IMAD.MOV.U32 R209, RZ, RZ, R7 ;  /* 0x000000ffffd17224 */ /* 0x000fe200078e0007 */
[----:B------:R-:W-:Y:S04]  /*48d0*/  STL.64 [R1+0x3c0], R212 ;  /* 0x0003c0d401007387 */ /* 0x000fe80000100a00 */
[----:B------:R-:W-:Y:S04]  /*48e0*/  STL.64 [R1+0x3b8], R210 ;  /* 0x0003b8d201007387 */ /* 0x000fe80000100a00 */
[----:B------:R0:W-:Y:S01]  /*48f0*/  STL.64 [R1+0x3b0], R208 ;  /* 0x0003b0d001007387 */ /* 0x0001e20000100a00 */
[----:B------:R-:W-:-:S02]  /*4900*/  WARPGROUP.DEPBAR.LE gsb0, 0x0 ;  /* 0x00008000000079c5 */ /* 0x000fc40000010000 */
[----:B------:R-:W-:Y:S01]  /*4910*/  WARPGROUP.ARRIVE ;  /* 0x00000000000079c5 */ /* 0x000fe20000000000 */
[----:B0-----:R-:W2:Y:S04]  /*4920*/  LDL.LU.64 R208, [R1+0x60] ;  /* 0x0000600001d07983 */ /* 0x001ea80000300a00 */
[----:B------:R-:W2:Y:S04]  /*4930*/  LDL.LU.64 R210, [R1+0x68] ;  /* 0x0000680001d27983 */ /* 0x000ea80000300a00 */
[----:B------:R-:W2:Y:S04]  /*4940*/  LDL.LU.64 R212, [R1+0x70] ;  /* 0x0000700001d47983 */ /* 0x000ea80000300a00 */
[----:B------:R-:W2:Y:S01]  /*4950*/  LDL.LU.64 R214, [R1+0x78] ;  /* 0x0000780001d67983 */ /* 0x000ea20000300a00 */
[----:B------:R-:W-:Y:S01]  /*4960*/  UMOV UR16, UR28 ;  /* 0x0000001c00107c82 */ /* 0x000fe20008000000 */
[----:B------:R-:W-:Y:S01]  /*4970*/  UMOV UR17, UR29 ;  /* 0x0000001d00117c82 */ /* 0x000fe20008000000 */
[----:B------:R-:W-:Y:S01]  /*4980*/  UMOV UR18, UR26 ;  /* 0x0000001a00127c82 */ /* 0x000fe20008000000 */
[----:B------:R-:W-:-:S02]  /*4990*/  UMOV UR19, UR27 ;  /* 0x0000001b00137c82 */ /* 0x000fc40008000000 */
        /* <DEDUP_REMOVED lines=51> */
[----:B------:R-:W-:Y:S02]  /*4cd0*/  UIADD3 UR6, UR60, 0x6, URZ ;  /* 0x000000063c067890 */ /* 0x000fe4000fffe03f */
[----:B------:R-:W-:Y:S01]  /*4ce0*/  UIADD3 UR5, UR4, 0x6, URZ ;  /* 0x0000000604057890 */ /* 0x000fe2000fffe03f */
[----:B------:R-:W-:Y:S01]  /*4cf0*/  UMOV UR9, 0x40000040 ;  /* 0x4000004000097882 */ /* 0x000fe20000000000 */
[----:B------:R-:W-:-:S03]  /*4d00*/  UMOV UR11, 0x40000040 ;  /* 0x40000040000b7882 */ /* 0x000fc60000000000 */
[----:B------:R-:W-:Y:S02]  /*4d10*/  UMOV UR8, UR6 ;  /* 0x0000000600087c82 */ /* 0x000fe40008000000 */
[----:B------:R-:W-:Y:S01]  /*4d20*/  UMOV UR10, UR5 ;  /* 0x00000005000a7c82 */ /* 0x000fe20008000000 */
        /* <DEDUP_REMOVED lines=56> */
[----:B------:R-:W-:Y:S01]  /*50b0*/  UMOV UR23, UR51 ;  /* 0x0000003300177c82 */ /* 0x000fe20008000000 */
[----:B------:R-:W-:Y:S01]  /*50c0*/  UMOV UR20, UR8 ;  /* 0x0000000800147c82 */ /* 0x000fe20008000000 */
[----:B------:R-:W-:Y:S01]  /*50d0*/  UMOV UR21, UR9 ;  /* 0x0000000900157c82 */ /* 0x000fe20008000000 */
        /* <DEDUP_REMOVED lines=176> */
[----:B0-----:R-:W-:Y:S01]  /*5be0*/  IMAD.MOV.U32 R214, RZ, RZ, R2 ;  /* 0x000000ffffd67224 */ /* 0x001fe200078e0002 */
[----:B------:R-:W-:-:S02]  /*5bf0*/  MOV R215, R0 ;  /* 0x0000000000d77202 */ /* 0x000fc40000000f00 */
[----:B-1----:R-:W-:Y:S01]  /*5c00*/  MOV R212, R4 ;  /* 0x0000000400d47202 */ /* 0x002fe20000000f00 */
[----:B------:R-:W-:Y:S02]  /*5c10*/  IMAD.MOV.U32 R213, RZ, RZ, R3 ;  /* 0x000000ffffd57224 */ /* 0x000fe400078e0003 */
[----:B--2---:R-:W-:Y:S02]  /*5c20*/  IMAD.MOV.U32 R210, RZ, RZ, R6 ;  /* 0x000000ffffd27224 */ /* 0x004fe400078e0006 */
[----:B------:R-:W-:Y:S02]  /*5c30*/  IMAD.MOV.U32 R211, RZ, RZ, R5 ;  /* 0x000000ffffd37224 */ /* 0x000fe400078e0005 */
[----:B---3--:R-:W-:Y:S01]  /*5c40*/  IMAD.MOV.U32 R208, RZ, RZ, R8 ;  /* 0x000000ffffd07224 */ /* 0x008fe200078e0008 */
[----:B------:R-:W-:Y:S01]  /*5c50*/  MOV R209, R7 ;  /* 0x0000000700d17202 */ /* 0x000fe20000000f00 */
        /* <DEDUP_REMOVED lines=61> */
[----:B------:R-:W-:Y:S01]  /*6030*/  UMOV UR16, UR8 ;  /* 0x0000000800107c82 */ /* 0x000fe20008000000 */
[----:B------:R-:W-:Y:S01]  /*6040*/  UMOV UR17, UR9 ;  /* 0x0000000900117c82 */ /* 0x000fe20008000000 */
[----:B------:R-:W-:-:S02]  /*6050*/  UMOV UR19, 0x40000040 ;  /* 0x4000004000137882 */ /* 0x000fc40000000000 */
        /* <DEDUP_REMOVED lines=27> */
[----:B0-----:R-:W-:Y:S01]  /*6210*/  IMAD.MOV.U32 R212, RZ, RZ, R199 ;  /* 0x000000ffffd47224 */ /* 0x001fe200078e00c7 */
[----:B-1----:R-:W-:Y:S01]  /*6220*/  MOV R210, R197 ;  /* 0x000000c500d27202 */ /* 0x002fe20000000f00 */
[----:B------:R-:W-:-:S02]  /*6230*/  IMAD.MOV.U32 R211, RZ, RZ, R198 ;  /* 0x000000ffffd37224 */ /* 0x000fc400078e00c6 */
[----:B--2---:R-:W-:Y:S02]  /*6240*/  IMAD.MOV.U32 R208, RZ, RZ, R195 ;  /* 0x000000ffffd07224 */ /* 0x004fe400078e00c3 */
[----:B------:R-:W2:Y:S01]  /*6250*/  LDL.LU R195, [R1+0x2c8] ;  /* 0x0002c80001c37983 */ /* 0x000ea20000300800 */
[----:B------:R-:W-:-:S03]  /*6260*/  IMAD.MOV.U32 R209, RZ, RZ, R196 ;  /* 0x000000ffffd17224 */ /* 0x000fc600078e00c4 */
        /* <DEDUP_REMOVED lines=129> */
[----:B------:R-:W-:Y:S01]  /*6a80*/  IMAD.MOV.U32 R214, RZ, RZ, R226 ;  /* 0x000000ffffd67224 */ /* 0x000fe200078e00e2 */
[----:B------:R-:W-:Y:S01]  /*6a90*/  MOV R213, R227 ;  /* 0x000000e300d57202 */ /* 0x000fe20000000f00 */
[----:B------:R-:W-:-:S05]  /*6aa0*/  IMAD.MOV.U32 R215, RZ, RZ, R225 ;  /* 0x000000ffffd77224 */ /* 0x000fca00078e00e1 */
[----:B------:R0:W-:Y:S04]  /*6ab0*/  STL.64 [R1+0x270], R214 ;  /* 0x000270d601007387 */ /* 0x0001e80000100a00 */
[----:B------:R1:W-:Y:S01]  /*6ac0*/  STL.64 [R1+0x268], R212 ;  /* 0x000268d401007387 */ /* 0x0003e20000100a00 */
[----:B------:R-:W-:Y:S02]  /*6ad0*/  WARPGROUP.DEPBAR.LE gsb0, 0x0 ;  /* 0x00008000000079c5 */ /* 0x000fe40000010000 */
[----:B------:R-:W-:-:S06]  /*6ae0*/  WARPGROUP.ARRIVE ;  /* 0x00000000000079c5 */ /* 0x000fcc0000000000 */
[----:B------:R-:W-:Y:S01]  /*6af0*/  IGMMA.64x16x32.S8.S8 R152, gdesc[UR12], R152, gsb0 ;  /* 0x006000000c9879f1 */ /* 0x000fe20008041098 */
[----:B0-----:R-:W-:Y:S01]  /*6b00*/  MOV R214, R10 ;  /* 0x0000000a00d67202 */ /* 0x001fe20000000f00 */
[----:B------:R-:W-:Y:S01]  /*6b10*/  IMAD.MOV.U32 R215, RZ, RZ, R9 ;  /* 0x000000ffffd77224 */ /* 0x000fe200078e0009 */
[----:B------:R0:W-:Y:S01]  /*6b20*/  STL.64 [R1+0x260], R210 ;  /* 0x000260d201007387 */ /* 0x0001e20000100a00 */
[----:B-1----:R-:W-:Y:S02]  /*6b30*/  IMAD.MOV.U32 R212, RZ, RZ, R20 ;  /* 0x000000ffffd47224 */ /* 0x002fe400078e0014 */
[----:B------:R-:W-:Y:S01]  /*6b40*/  IMAD.MOV.U32 R213, RZ, RZ, R11 ;  /* 0x000000ffffd57224 */ /* 0x000fe200078e000b */
[----:B------:R1:W-:Y:S04]  /*6b50*/  STL.64 [R1+0x258], R208 ;  /* 0x000258d001007387 */ /* 0x0003e80000100a00 */
[----:B------:R2:W-:Y:S01]  /*6b60*/  STL.64 [R1+0x290], R214 ;  /* 0x000290d601007387 */ /* 0x0005e20000100a00 */
[----:B0-----:R-:W-:Y:S01]  /*6b70*/  IMAD.MOV.U32 R210, RZ, RZ, R22 ;  /* 0x000000ffffd27224 */ /* 0x001fe200078e0016 */
[----:B------:R-:W-:-:S02]  /*6b80*/  MOV R211, R21 ;  /* 0x0000001500d37202 */ /* 0x000fc40000000f00 */
[----:B-1----:R-:W-:Y:S01]  /*6b90*/  MOV R208, R224 ;  /* 0x000000e000d07202 */ /* 0x002fe20000000f00 */
[----:B------:R-:W-:Y:S01]  /*6ba0*/  IMAD.MOV.U32 R209, RZ, RZ, R23 ;  /* 0x000000ffffd17224 */ /* 0x000fe200078e0017 */
[----:B------:R0:W-:Y:S01]  /*6bb0*/  STL.64 [R1+0x288], R212 ;  /* 0x000288d401007387 */ /* 0x0001e20000100a00 */
[----:B--2---:R-:W-:Y:S01]  /*6bc0*/  IMAD.MOV.U32 R214, RZ, RZ, R2 ;  /* 0x000000ffffd67224 */ /* 0x004fe200078e0002 */
[----:B------:R-:W-:Y:S02]  /*6bd0*/  MOV R215, R0 ;  /* 0x0000000000d77202 */ /* 0x000fe40000000f00 */
[----:B------:R1:W-:Y:S04]  /*6be0*/  STL.64 [R1+0x280], R210 ;  /* 0x000280d201007387 */ /* 0x0003e80000100a00 */
[----:B------:R2:W-:Y:S01]  /*6bf0*/  STL.64 [R1+0x278], R208 ;  /* 0x000278d001007387 */ /* 0x0005e20000100a00 */
[----:B0-----:R-:W-:Y:S01]  /*6c00*/  MOV R212, R4 ;  /* 0x0000000400d47202 */ /* 0x001fe20000000f00 */
[----:B------:R-:W-:-:S02]  /*6c10*/  IMAD.MOV.U32 R213, RZ, RZ, R3 ;  /* 0x000000ffffd57224 */ /* 0x000fc400078e0003 */
[----:B-1----:R-:W-:Y:S02]  /*6c20*/  IMAD.MOV.U32 R210, RZ, RZ, R6 ;  /* 0x000000ffffd27224 */ /* 0x002fe400078e0006 */
[----:B------:R-:W-:Y:S02]  /*6c30*/  IMAD.MOV.U32 R211, RZ, RZ, R5 ;  /* 0x000000ffffd37224 */ /* 0x000fe400078e0005 */
[----:B--2---:R-:W-:Y:S01]  /*6c40*/  IMAD.MOV.U32 R208, RZ, RZ, R8 ;  /* 0x000000ffffd07224 */ /* 0x004fe200078e0008 */
[----:B------:R-:W-:Y:S01]  /*6c50*/  MOV R209, R7 ;  /* 0x0000000700d17202 */ /* 0x000fe20000000f00 */
[----:B------:R-:W-:Y:S04]  /*6c60*/  STL.64 [R1+0x2b0], R214 ;  /* 0x0002b0d601007387 */ /* 0x000fe80000100a00 */
        /* <DEDUP_REMOVED lines=305> */
[----:B0-----:R-:W-:Y:S01]  /*7f80*/  MOV R214, R2 ;  /* 0x0000000200d67202 */ /* 0x001fe20000000f00 */
[----:B------:R-:W-:-:S02]  /*7f90*/  IMAD.MOV.U32 R215, RZ, RZ, R0 ;  /* 0x000000ffffd77224 */ /* 0x000fc400078e0000 */
[----:B-1----:R-:W-:Y:S02]  /*7fa0*/  IMAD.MOV.U32 R212, RZ, RZ, R4 ;  /* 0x000000ffffd47224 */ /* 0x002fe400078e0004 */
[----:B------:R-:W-:Y:S02]  /*7fb0*/  IMAD.MOV.U32 R213, RZ, RZ, R3 ;  /* 0x000000ffffd57224 */ /* 0x000fe400078e0003 */
[----:B--2---:R-:W-:Y:S01]  /*7fc0*/  IMAD.MOV.U32 R210, RZ, RZ, R6 ;  /* 0x000000ffffd27224 */ /* 0x004fe200078e0006 */
[----:B------:R-:W-:Y:S02]  /*7fd0*/  MOV R211, R5 ;  /* 0x0000000500d37202 */ /* 0x000fe40000000f00 */
[----:B---3--:R-:W-:Y:S01]  /*7fe0*/  MOV R208, R8 ;  /* 0x0000000800d07202 */ /* 0x008fe20000000f00 */
        /* <DEDUP_REMOVED lines=92> */
[----:B0-----:R-:W-:Y:S01]  /*85b0*/  MOV R212, R199 ;  /* 0x000000c700d47202 */ /* 0x001fe20000000f00 */
[----:B-1----:R-:W-:-:S02]  /*85c0*/  IMAD.MOV.U32 R210, RZ, RZ, R197 ;  /* 0x000000ffffd27224 */ /* 0x002fc400078e00c5 */
[----:B--2---:R-:W-:Y:S01]  /*85d0*/  IMAD.MOV.U32 R208, RZ, RZ, R195 ;  /* 0x000000ffffd07224 */ /* 0x004fe200078e00c3 */
[----:B------:R-:W-:Y:S01]  /*85e0*/  MOV R209, R196 ;  /* 0x000000c400d17202 */ /* 0x000fe20000000f00 */
        /* <DEDUP_REMOVED lines=133> */
[----:B------:R-:W-:Y:S02]  /*8e40*/  IMAD.MOV.U32 R213, RZ, RZ, R0 ;  /* 0x000000ffffd57224 */ /* 0x000fe400078e0000 */
[----:B------:R0:W5:Y:S04]  /*8e50*/  LDL.LU R0, [R1+0x1a0] ;  /* 0x0001a00001007983 */ /* 0x0001680000300800 */
[----:B------:R0:W5:Y:S04]  /*8e60*/  LDL.LU R9, [R1+0x19c] ;  /* 0x00019c0001097983 */ /* 0x0001680000300800 */
[----:B------:R0:W5:Y:S01]  /*8e70*/  LDL.LU R23, [R1+0x198] ;  /* 0x0001980001177983 */ /* 0x0001620000300800 */
[----:B------:R-:W-:-:S02]  /*8e80*/  WARPGROUP.DEPBAR.LE gsb0, 0x0 ;  /* 0x00008000000079c5 */ /* 0x000fc40000010000 */
[----:B------:R-:W-:-:S06]  /*8e90*/  WARPGROUP.ARRIVE ;  /* 0x00000000000079c5 */ /* 0x000fcc0000000000 */
[----:B------:R-:W-:Y:S01]  /*8ea0*/  IGMMA.64x16x32.S8.S8 R152, gdesc[UR12], R152, gsb0 ;  /* 0x006000000c9879f1 */ /* 0x000fe20008041098 */
[----:B------:R1:W-:Y:S04]  /*8eb0*/  STL.64 [R1+0x138], R214 ;  /* 0x000138d601007387 */ /* 0x0003e80000100a00 */
[----:B------:R2:W-:Y:S04]  /*8ec0*/  STL.64 [R1+0x130], R212 ;  /* 0x000130d401007387 */ /* 0x0005e80000100a00 */
[----:B------:R3:W-:Y:S01]  /*8ed0*/  STL.64 [R1+0x128], R210 ;  /* 0x000128d201007387 */ /* 0x0007e20000100a00 */
[----:B-1----:R-:W-:-:S03]  /*8ee0*/  IMAD.MOV.U32 R214, RZ, RZ, R21 ;  /* 0x000000ffffd67224 */ /* 0x002fc600078e0015 */
[----:B------:R1:W-:Y:S01]  /*8ef0*/  STL.64 [R1+0x120], R208 ;  /* 0x000120d001007387 */ /* 0x0003e20000100a00 */
[----:B------:R-:W-:Y:S02]  /*8f00*/  IMAD.MOV.U32 R215, RZ, RZ, R20 ;  /* 0x000000ffffd77224 */ /* 0x000fe400078e0014 */
[----:B--2---:R-:W-:Y:S01]  /*8f10*/  IMAD.MOV.U32 R212, RZ, RZ, R225 ;  /* 0x000000ffffd47224 */ /* 0x004fe200078e00e1 */
[----:B------:R-:W-:Y:S02]  /*8f20*/  MOV R213, R224 ;  /* 0x000000e000d57202 */ /* 0x000fe40000000f00 */
[----:B---3--:R-:W-:Y:S01]  /*8f30*/  MOV R210, R227 ;  /* 0x000000e300d27202 */ /* 0x008fe20000000f00 */
[----:B------:R-:W-:Y:S02]  /*8f40*/  IMAD.MOV.U32 R211, RZ, RZ, R226 ;  /* 0x000000ffffd37224 */ /* 0x000fe400078e00e2 */
[----:B-1----:R-:W-:Y:S02]  /*8f50*/  IMAD.MOV.U32 R208, RZ, RZ, R22 ;  /* 0x000000ffffd07224 */ /* 0x002fe400078e0016 */
[----:B------:R0:W5:Y:S01]  /*8f60*/  LDL.LU R22, [R1+0x194] ;  /* 0x0001940001167983 */ /* 0x0001620000300800 */
[----:B------:R-:W-:-:S03]  /*8f70*/  IMAD.MOV.U32 R209, RZ, RZ, R4 ;  /* 0x000000ffffd17224 */ /* 0x000fc600078e0004 */
[----:B------:R0:W5:Y:S04]  /*8f80*/  LDL.LU R4, [R1+0x190] ;  /* 0x0001900001047983 */ /* 0x0001680000300800 */
[----:B------:R1:W-:Y:S04]  /*8f90*/  STL.64 [R1+0x158], R214 ;  /* 0x000158d601007387 */ /* 0x0003e80000100a00 */
[----:B------:R2:W-:Y:S04]  /*8fa0*/  STL.64 [R1+0x150], R212 ;  /* 0x000150d401007387 */ /* 0x0005e80000100a00 */
[----:B------:R3:W-:Y:S01]  /*8fb0*/  STL.64 [R1+0x148], R210 ;  /* 0x000148d201007387 */ /* 0x0007e20000100a00 */
[----:B-1----:R-:W-:Y:S01]  /*8fc0*/  MOV R214, R3 ;  /* 0x0000000300d67202 */ /* 0x002fe20000000f00 */
[----:B------:R-:W-:-:S02]  /*8fd0*/  IMAD.MOV.U32 R215, RZ, RZ, R2 ;  /* 0x000000ffffd77224 */ /* 0x000fc400078e0002 */
[----:B------:R1:W-:Y:S01]  /*8fe0*/  STL.64 [R1+0x140], R208 ;  /* 0x000140d001007387 */ /* 0x0003e20000100a00 */
[----:B--2---:R-:W-:Y:S02]  /*8ff0*/  IMAD.MOV.U32 R212, RZ, RZ, R6 ;  /* 0x000000ffffd47224 */ /* 0x004fe400078e0006 */
[----:B------:R-:W-:Y:S02]  /*9000*/  IMAD.MOV.U32 R213, RZ, RZ, R5 ;  /* 0x000000ffffd57224 */ /* 0x000fe400078e0005 */
[----:B---3--:R-:W-:Y:S01]  /*9010*/  IMAD.MOV.U32 R210, RZ, RZ, R8 ;  /* 0x000000ffffd27224 */ /* 0x008fe200078e0008 */
[----:B------:R-:W-:Y:S01]  /*9020*/  MOV R211, R7 ;  /* 0x0000000700d37202 */ /* 0x000fe20000000f00 */
[----:B------:R-:W-:Y:S01]  /*9030*/  STL.64 [R1+0x178], R214 ;  /* 0x000178d601007387 */ /* 0x000fe20000100a00 */
[----:B-1----:R-:W-:Y:S01]  /*9040*/  MOV R208, R11 ;  /* 0x0000000b00d07202 */ /* 0x002fe20000000f00 */
[----:B------:R-:W-:Y:S02]  /*9050*/  IMAD.MOV.U32 R209, RZ, RZ, R10 ;  /* 0x000000ffffd17224 */ /* 0x000fe400078e000a */
[----:B------:R-:W-:Y:S04]  /*9060*/  STL.64 [R1+0x170], R212 ;  /* 0x000170d401007387 */ /* 0x000fe80000100a00 */
[----:B------:R-:W-:Y:S04]  /*9070*/  STL.64 [R1+0x168], R210 ;  /* 0x000168d201007387 */ /* 0x000fe80000100a00 */
[----:B------:R1:W-:Y:S01]  /*9080*/  STL.64 [R1+0x160], R208 ;  /* 0x000160d001007387 */ /* 0x0003e20000100a00 */
[----:B------:R-:W-:-:S02]  /*9090*/  WARPGROUP.DEPBAR.LE gsb0, 0x0 ;  /* 0x00008000000079c5 */ /* 0x000fc40000010000 */
[----:B------:R-:W-:Y:S01]  /*90a0*/  WARPGROUP.ARRIVE ;  /* 0x00000000000079c5 */ /* 0x000fe20000000000 */
[----:B-1----:R-:W2:Y:S04]  /*90b0*/  LDL.LU.64 R208, [R1+0x60] ;  /* 0x0000600001d07983 */ /* 0x002ea80000300a00 */
        /* <DEDUP_REMOVED lines=33> */
[----:B------:R-:W-:Y:S01]  /*92d0*/  UIADD3 UR6, UR60, 0x606, URZ ;  /* 0x000006063c067890 */ /* 0x000fe2000fffe03f */
[----:B------:R-:W-:Y:S01]  /*92e0*/  UMOV UR7, UR53 ;  /* 0x0000003500077c82 */ /* 0x000fe20008000000 */
[----:B------:R-:W-:Y:S01]  /*92f0*/  UMOV UR44, UR28 ;  /* 0x0000001c002c7c82 */ /* 0x000fe20008000000 */
[----:B------:R-:W-:-:S04]  /*9300*/  UMOV UR45, UR29 ;  /* 0x0000001d002d7c82 */ /* 0x000fc80008000000 */
        /* <DEDUP_REMOVED lines=13> */
[----:B------:R-:W-:Y:S01]  /*93e0*/  IGMMA.64x16x32.S8.S8 R208, gdesc[UR48], R208, gsb0 ;  /* 0x0060000030d079f1 */ /* 0x000fe200080410d0 */
[----:B------:R-:W-:Y:S01]  /*93f0*/  IMAD.MOV.U32 R3, RZ, RZ, R18 ;  /* 0x000000ffff037224 */ /* 0x000fe200078e0012 */
[----:B------:R-:W-:Y:S01]  /*9400*/  MOV R2, R19 ;  /* 0x0000001300027202 */ /* 0x000fe20000000f00 */
[----:B------:R-:W-:Y:S01]  /*9410*/  IMAD.MOV.U32 R11, RZ, RZ, R12 ;  /* 0x000000ffff0b7224 */ /* 0x000fe200078e000c */
[----:B------:R-:W-:Y:S01]  /*9420*/  MOV R10, R13 ;  /* 0x0000000d000a7202 */ /* 0x000fe20000000f00 */
[----:B------:R-:W-:Y:S01]  /*9430*/  IMAD.MOV.U32 R5, RZ, RZ, R17 ;  /* 0x000000ffff057224 */ /* 0x000fe200078e0011 */
[----:B------:R-:W-:Y:S01]  /*9440*/  MOV R6, R16 ;  /* 0x0000001000067202 */ /* 0x000fe20000000f00 */
[----:B------:R0:W5:Y:S01]  /*9450*/  LDL.LU.64 R18, [R1+0x188] ;  /* 0x0001880001127983 */ /* 0x0001620000300a00 */
[----:B------:R-:W-:Y:S02]  /*9460*/  IMAD.MOV.U32 R8, RZ, RZ, R14 ;  /* 0x000000ffff087224 */ /* 0x000fe400078e000e */
[----:B------:R-:W-:Y:S01]  /*9470*/  IMAD.MOV.U32 R7, RZ, RZ, R15 ;  /* 0x000000ffff077224 */ /* 0x000fe200078e000f */
[----:B------:R0:W5:Y:S01]  /*9480*/  LDL.LU.64 R16, [R1+0x180] ;  /* 0x0001800001107983 */ /* 0x0001620000300a00 */
[----:B------:R-:W-:-:S02]  /*9490*/  WARPGROUP.DEPBAR.LE gsb0, 0x0 ;  /* 0x00008000000079c5 */ /* 0x000fc40000010000 */
[----:B------:R-:W-:Y:S01]  /*94a0*/  IMAD.MOV.U32 R13, RZ, RZ, R214 ;  /* 0x000000ffff0d7224 */ /* 0x000fe200078e00d6 */
[----:B------:R-:W-:Y:S01]  /*94b0*/  MOV R14, R213 ;  /* 0x000000d5000e7202 */ /* 0x000fe20000000f00 */
[----:B------:R-:W-:Y:S01]  /*94c0*/  IMAD.MOV.U32 R12, RZ, RZ, R215 ;  /* 0x000000ffff0c7224 */ /* 0x000fe200078e00d7 */
[----:B------:R-:W-:Y:S01]  /*94d0*/  MOV R21, R210 ;  /* 0x000000d200157202 */ /* 0x000fe20000000f00 */
[----:B------:R-:W-:Y:S01]  /*94e0*/  IMAD.MOV.U32 R15, RZ, RZ, R212 ;  /* 0x000000ffff0f7224 */ /* 0x000fe200078e00d4 */
[----:B------:R-:W2:Y:S01]  /*94f0*/  LDL.LU.64 R214, [R1+0x178] ;  /* 0x0001780001d67983 */ /* 0x000ea20000300a00 */
[----:B------:R-:W-:Y:S02]  /*9500*/  IMAD.MOV.U32 R20, RZ, RZ, R211 ;  /* 0x000000ffff147224 */ /* 0x000fe400078e00d3 */
[----:B------:R-:W-:Y:S01]  /*9510*/  IMAD.MOV.U32 R225, RZ, RZ, R208 ;  /* 0x000000ffffe17224 */ /* 0x000fe200078e00d0 */
[----:B------:R-:W2:Y:S01]  /*9520*/  LDL.LU.64 R212, [R1+0x170] ;  /* 0x0001700001d47983 */ /* 0x000ea20000300a00 */
[----:B------:R-:W-:-:S03]  /*9530*/  IMAD.MOV.U32 R224, RZ, RZ, R209 ;  /* 0x000000ffffe07224 */ /* 0x000fc600078e00d1 */
[----:B------:R-:W2:Y:S04]  /*9540*/  LDL.LU.64 R210, [R1+0x168] ;  /* 0x0001680001d27983 */ /* 0x000ea80000300a00 */
[----:B------:R-:W2:Y:S01]  /*9550*/  LDL.LU.64 R208, [R1+0x160] ;  /* 0x0001600001d07983 */ /* 0x000ea20000300a00 */
[----:B------:R-:W-:Y:S01]  /*9560*/  UIADD3 UR5, UR4, 0x786, URZ ;  /* 0x0000078604057890 */ /* 0x000fe2000fffe03f */
[----:B------:R-:W-:Y:S01]  /*9570*/  UMOV UR9, 0x40000040 ;  /* 0x4000004000097882 */ /* 0x000fe20000000000 */
[----:B------:R-:W-:-:S05]  /*9580*/  UMOV UR11, 0x40000040 ;  /* 0x40000040000b7882 */ /* 0x000fca0000000000 */
        /* <DEDUP_REMOVED lines=8> */
[----:B-1----:R-:W2:Y:S04]  /*9610*/  LDL.LU.64 R214, [R1+0x158] ;  /* 0x0001580001d67983 */ /* 0x002ea80000300a00 */
        /* <DEDUP_REMOVED lines=103> */
[----:B------:R-:W-:Y:S02]  /*9c90*/  UMOV UR6, UR50 ;  /* 0x0000003200067c82 */ /* 0x000fe40008000000 */
[----:B------:R-:W-:Y:S01]  /*9ca0*/  UMOV UR56, UR6 ;  /* 0x0000000600387c82 */ /* 0x000fe20008000000 */
[----:B------:R-:W-:Y:S01]  /*9cb0*/  UIADD3 UR6, UR4, 0xe06, URZ ;  /* 0x00000e0604067890 */ /* 0x000fe2000fffe03f */
[----:B------:R-:W-:Y:S01]  /*9cc0*/  UMOV UR7, UR51 ;  /* 0x0000003300077c82 */ /* 0x000fe20008000000 */
[----:B------:R-:W-:Y:S01]  /*9cd0*/  UIADD3 UR50, UR4, 0xe86, URZ ;  /* 0x00000e8604327890 */ /* 0x000fe2000fffe03f */
[----:B------:R-:W-:Y:S02]  /*9ce0*/  UMOV UR57, UR7 ;  /* 0x0000000700397c82 */ /* 0x000fe40008000000 */
[----:B------:R-:W-:Y:S01]  /*9cf0*/  UMOV UR4, UR8 ;  /* 0x0000000800047c82 */ /* 0x000fe20008000000 */
[----:B------:R-:W-:Y:S01]  /*9d00*/  UMOV UR5, UR9 ;  /* 0x0000000900057c82 */ /* 0x000fe20008000000 */
[----:B------:R-:W-:Y:S01]  /*9d10*/  UMOV UR7, 0x40000040 ;  /* 0x4000004000077882 */ /* 0x000fe20000000000 */
[----:B------:R-:W-:-:S02]  /*9d20*/  WARPGROUP.DEPBAR.LE gsb0, 0x0 ;  /* 0x00008000000079c5 */ /* 0x000fc40000010000 */
[----:B------:R-:W-:-:S06]  /*9d30*/  WARPGROUP.ARRIVE ;  /* 0x00000000000079c5 */ /* 0x000fcc0000000000 */
[----:B------:R-:W-:Y:S01]  /*9d40*/  IGMMA.64x16x32.S8.S8 R48, gdesc[UR4], R48, gsb0 ;  /* 0x00600000043079f1 */ /* 0x000fe20008041030 */
        /* <DEDUP_REMOVED lines=71> */
[----:B------:R1:W-:Y:S01]  /*a1c0*/  STL.64 [R1+0xd8], R214 ;  /* 0x0000d8d601007387 */ /* 0x0003e20000100a00 */
[----:B------:R-:W-:Y:S02]  /*a1d0*/  WARPGROUP.DEPBAR.LE gsb0, 0x0 ;  /* 0x00008000000079c5 */ /* 0x000fe40000010000 */
[----:B------:R-:W-:-:S06]  /*a1e0*/  WARPGROUP.ARRIVE ;  /* 0x00000000000079c5 */ /* 0x000fcc0000000000 */
[----:B------:R-:W-:Y:S01]  /*a1f0*/  IGMMA.64x16x32.S8.S8 R216, gdesc[UR56], R216, gsb0 ;  /* 0x0060000038d879f1 */ /* 0x000fe200080410d8 */
[----:B------:R2:W-:Y:S01]  /*a200*/  STL.64 [R1+0xd0], R212 ;  /* 0x0000d0d401007387 */ /* 0x0005e20000100a00 */
[----:B-1----:R-:W-:Y:S01]  /*a210*/  MOV R214, R13 ;  /* 0x0000000d00d67202 */ /* 0x002fe20000000f00 */
[----:B------:R-:W-:Y:S02]  /*a220*/  IMAD.MOV.U32 R215, RZ, RZ, R12 ;  /* 0x000000ffffd77224 */ /* 0x000fe400078e000c */
[----:B------:R1:W-:Y:S04]  /*a230*/  STL.64 [R1+0xc8], R210 ;  /* 0x0000c8d201007387 */ /* 0x0003e80000100a00 */
[----:B------:R3:W-:Y:S01]  /*a240*/  STL.64 [R1+0xc0], R208 ;  /* 0x0000c0d001007387 */ /* 0x0007e20000100a00 */
[----:B--2---:R-:W-:-:S02]  /*a250*/  IMAD.MOV.U32 R212, RZ, RZ, R15 ;  /* 0x000000ffffd47224 */ /* 0x004fc400078e000f */
[----:B------:R-:W-:Y:S02]  /*a260*/  IMAD.MOV.U32 R213, RZ, RZ, R14 ;  /* 0x000000ffffd57224 */ /* 0x000fe400078e000e */
[----:B-1----:R-:W-:Y:S01]  /*a270*/  IMAD.MOV.U32 R210, RZ, RZ, R21 ;  /* 0x000000ffffd27224 */ /* 0x002fe200078e0015 */
[----:B------:R-:W-:Y:S01]  /*a280*/  MOV R211, R20 ;  /* 0x0000001400d37202 */ /* 0x000fe20000000f00 */
[----:B------:R1:W-:Y:S01]  /*a290*/  STL.64 [R1+0xf8], R214 ;  /* 0x0000f8d601007387 */ /* 0x0003e20000100a00 */
[----:B---3--:R-:W-:Y:S01]  /*a2a0*/  MOV R208, R225 ;  /* 0x000000e100d07202 */ /* 0x008fe20000000f00 */
[----:B------:R-:W-:Y:S02]  /*a2b0*/  IMAD.MOV.U32 R209, RZ, RZ, R224 ;  /* 0x000000ffffd17224 */ /* 0x000fe400078e00e0 */
[----:B------:R2:W-:Y:S04]  /*a2c0*/  STL.64 [R1+0xf0], R212 ;  /* 0x0000f0d401007387 */ /* 0x0005e80000100a00 */
[----:B------:R3:W-:Y:S04]  /*a2d0*/  STL.64 [R1+0xe8], R210 ;  /* 0x0000e8d201007387 */ /* 0x0007e80000100a00 */
[----:B------:R4:W-:Y:S01]  /*a2e0*/  STL.64 [R1+0xe0], R208 ;  /* 0x0000e0d001007387 */ /* 0x0009e20000100a00 */
[----:B-1----:R-:W-:Y:S01]  /*a2f0*/  IMAD.MOV.U32 R214, RZ, RZ, R3 ;  /* 0x000000ffffd67224 */ /* 0x002fe200078e0003 */
[----:B------:R-:W-:-:S02]  /*a300*/  MOV R215, R2 ;  /* 0x0000000200d77202 */ /* 0x000fc40000000f00 */
[----:B--2---:R-:W-:Y:S01]  /*a310*/  MOV R212, R6 ;  /* 0x0000000600d47202 */ /* 0x004fe20000000f00 */
[----:B------:R-:W-:Y:S02]  /*a320*/  IMAD.MOV.U32 R213, RZ, RZ, R5 ;  /* 0x000000ffffd57224 */ /* 0x000fe400078e0005 */
[----:B---3--:R-:W-:Y:S02]  /*a330*/  IMAD.MOV.U32 R210, RZ, RZ, R8 ;  /* 0x000000ffffd27224 */ /* 0x008fe400078e0008 */
[----:B------:R-:W-:Y:S02]  /*a340*/  IMAD.MOV.U32 R211, RZ, RZ, R7 ;  /* 0x000000ffffd37224 */ /* 0x000fe400078e0007 */
[----:B----4-:R-:W-:Y:S01]  /*a350*/  IMAD.MOV.U32 R208, RZ, RZ, R11 ;  /* 0x000000ffffd07224 */ /* 0x010fe200078e000b */
[----:B------:R-:W-:Y:S01]  /*a360*/  MOV R209, R10 ;  /* 0x0000000a00d17202 */ /* 0x000fe20000000f00 */
[----:B------:R-:W-:Y:S01]  /*a370*/  UMOV UR50, UR8 ;  /* 0x0000000800327c82 */ /* 0x000fe20008000000 */
[----:B------:R-:W-:Y:S01]  /*a380*/  UMOV UR51, UR9 ;  /* 0x0000000900337c82 */ /* 0x000fe20008000000 */
[----:B------:R-:W-:-:S03]  /*a390*/  WARPGROUP.DEPBAR.LE gsb0, 0x0 ;  /* 0x00008000000079c5 */ /* 0x000fc60000010000 */
[----:B------:R-:W-:-:S06]  /*a3a0*/  WARPGROUP.ARRIVE ;  /* 0x00000000000079c5 */ /* 0x000fcc0000000000 */
        /* <DEDUP_REMOVED lines=10> */
[----:B------:R-:W-:Y:S01]  /*a450*/  UMOV UR8, UR48 ;  /* 0x0000003000087c82 */ /* 0x000fe20008000000 */
        /* <DEDUP_REMOVED lines=8> */
[----:B-1----:R0:W5:Y:S04]  /*a4e0*/  LDL.LU.64 R214, [R1+0xd8] ;  /* 0x0000d80001d67983 */ /* 0x0021680000300a00 */
[----:B------:R0:W5:Y:S04]  /*a4f0*/  LDL.LU.64 R212, [R1+0xd0] ;  /* 0x0000d00001d47983 */ /* 0x0001680000300a00 */
[----:B------:R0:W5:Y:S04]  /*a500*/  LDL.LU.64 R210, [R1+0xc8] ;  /* 0x0000c80001d27983 */ /* 0x0001680000300a00 */
[----:B------:R0:W5:Y:S01]  /*a510*/  LDL.LU.64 R208, [R1+0xc0] ;  /* 0x0000c00001d07983 */ /* 0x0001620000300a00 */
[----:B------:R-:W-:Y:S05]  /*a520*/  @!P1 BRA `(.L_x_18) ;  /* 0x00000090004c9947 */ /* 0x000fea0003800000 */
[----:B------:R-:W2:Y:S01]  /*a530*/  LDL R2, [R1+0xb0] ;  /* 0x0000b00001027983 */ /* 0x000ea20000100800 */
[----:B-----5:R-:W-:-:S13]  /*a540*/  R2UR UR5, R9 ;  /* 0x00000000090572ca */ /* 0x020fda00000e0000 */
[----:B------:R-:W-:-:S04]  /*a550*/  UIADD3 UR60, UR5, 0x1, URZ ;  /* 0x00000001053c7890 */ /* 0x000fc8000fffe03f */
[----:B------:R-:W-:-:S04]  /*a560*/  UISETP.NE.AND UP0, UPT, UR60, 0x2, UPT ;  /* 0x000000023c00788c */ /* 0x000fc8000bf05270 */
[----:B------:R-:W-:Y:S02]  /*a570*/  USEL UR4, URZ, 0x1, UP0 ;  /* 0x000000013f047887 */ /* 0x000fe40008000000 */
[----:B------:R-:W-:Y:S01]  /*a580*/  USEL UR60, UR60, URZ, UP0 ;  /* 0x0000003f3c3c7287 */ /* 0x000fe20008000000 */
[----:B--2---:R-:W-:Y:S01]  /*a590*/  R2UR UR6, R2 ;  /* 0x00000000020672ca */ /* 0x004fe200000e0000 */
[----:B------:R-:W-:-:S12]  /*a5a0*/  IMAD.U32 R2, RZ, RZ, UR5 ;  /* 0x00000005ff027e24 */ /* 0x000fd8000f8e00ff */
[----:B------:R-:W-:-:S06]  /*a5b0*/  ULOP3.LUT UR4, UR6, UR4, URZ, 0x3c, !UPT ;  /* 0x0000000406047292 */ /* 0x000fcc000f8e3c3f */
[----:B------:R-:W-:-:S07]  /*a5c0*/  IMAD.U32 R3, RZ, RZ, UR4 ;  /* 0x00000004ff037e24 */ /* 0x000fce000f8e00ff */
.L_x_25:
[----:B------:R-:W-:Y:S05]  /*a5d0*/  @!P0 BRA `(.L_x_19) ;  /* 0x0000000000048947 */ /* 0x000fea0003800000 */
[----:B------:R-:W-:Y:S01]  /*a5e0*/  BPT.TRAP 0x1 ;  /* 0x000000040000795c */ /* 0x000fe20000300000 */
.L_x_19:
[----:B------:R-:W1:Y:S01]  /*a5f0*/  S2UR UR5, SR_CgaCtaId ;  /* 0x00000000000579c3 */ /* 0x000e620000008800 */
[----:B------:R-:W-:Y:S01]  /*a600*/  UMOV UR4, 0x400 ;  /* 0x0000040000047882 */ /* 0x000fe20000000000 */
[----:B------:R-:W-:Y:S02]  /*a610*/  MOV R5, UR60 ;  /* 0x0000003c00057c02 */ /* 0x000fe40008000f00 */
[----:B------:R-:W-:Y:S01]  /*a620*/  SHF.L.U32 R6, R3, 0x1f, RZ ;  /* 0x0000001f03067819 */ /* 0x000fe200000006ff */
[----:B-1----:R-:W-:-:S06]  /*a630*/  ULEA UR4, UR5, UR4, 0x18 ;  /* 0x0000000405047291 */ /* 0x002fcc000f8ec03f */
[----:B------:R-:W-:-:S04]  /*a640*/  IMAD.U32 R0, RZ, RZ, UR4 ;  /* 0x00000004ff007e24 */ /* 0x000fc8000f8e00ff */
[----:B------:R-:W-:-:S04]  /*a650*/  IMAD R5, R5, 0x8, R0 ;  /* 0x0000000805057824 */ /* 0x000fc800078e0200 */
[----:B------:R1:W2:Y:S01]  /*a660*/  SYNCS.PHASECHK.TRANS64.TRYWAIT P1, [R5+URZ], R6 ;  /* 0x00000006050075a7 */ /* 0x0002a2000802017f */
[----:B------:R-:W-:Y:S05]  /*a670*/  @!P0 BRA `(.L_x_20) ;  /* 0x0000000000048947 */ /* 0x000fea0003800000 */
[----:B------:R-:W-:Y:S01]  /*a680*/  BPT.TRAP 0x1 ;  /* 0x000000040000795c */ /* 0x000fe20000300000 */
.L_x_20:
[----:B--2---:R-:W-:Y:S05]  /*a690*/  @P1 BRA `(.L_x_21) ;  /* 0x0000000000081947 */ /* 0x004fea0003800000 */
[----:B------:R-:W2:Y:S02]  /*a6a0*/  SYNCS.PHASECHK.TRANS64.TRYWAIT P1, [R5+URZ], R6 ;  /* 0x00000006050075a7 */ /* 0x000ea4000802017f */
[----:B--2---:R-:W-:Y:S05]  /*a6b0*/  @!P1 BRA `(.L_x_22) ;  /* 0x0000018c00989947 */ /* 0x004fea0003800000 */
.L_x_21:
[----:B------:R-:W-:Y:S04]  /*a6c0*/  STL.64 [R1+0x540], R190 ;  /* 0x000540be01007387 */ /* 0x000fe80000100a00 */
[----:B------:R-:W-:Y:S04]  /*a6d0*/  STL.64 [R1+0x538], R188 ;  /* 0x000538bc01007387 */ /* 0x000fe80000100a00 */
[----:B------:R-:W-:Y:S04]  /*a6e0*/  STL.64 [R1+0x530], R186 ;  /* 0x000530ba01007387 */ /* 0x000fe80000100a00 */
[----:B------:R3:W-:Y:S04]  /*a6f0*/  STL.64 [R1+0x528], R184 ;  /* 0x000528b801007387 */ /* 0x0007e80000100a00 */
[----:B---3--:R-:W3:Y:S04]  /*a700*/  LDL.LU.64 R184, [R1+0x40] ;  /* 0x0000400001b87983 */ /* 0x008ee80000300a00 */
[----:B------:R-:W3:Y:S04]  /*a710*/  LDL.LU.64 R186, [R1+0x48] ;  /* 0x0000480001ba7983 */ /* 0x000ee80000300a00 */
[----:B------:R-:W3:Y:S04]  /*a720*/  LDL.LU.64 R188, [R1+0x50] ;  /* 0x0000500001bc7983 */ /* 0x000ee80000300a00 */
[----:B------:R-:W3:Y:S04]  /*a730*/  LDL.LU.64 R190, [R1+0x58] ;  /* 0x0000580001be7983 */ /* 0x000ee80000300a00 */
[----:B------:R-:W-:Y:S04]  /*a740*/  STL.64 [R1+0x520], R206 ;  /* 0x000520ce01007387 */ /* 0x000fe80000100a00 */
[----:B------:R-:W-:Y:S04]  /*a750*/  STL.64 [R1+0x518], R204 ;  /* 0x000518cc01007387 */ /* 0x000fe80000100a00 */
[----:B------:R-:W-:Y:S04]  /*a760*/  STL.64 [R1+0x510], R202 ;  /* 0x000510ca01007387 */ /* 0x000fe80000100a00 */
[----:B------:R4:W-:Y:S04]  /*a770*/  STL.64 [R1+0x508], R200 ;  /* 0x000508c801007387 */ /* 0x0009e80000100a00 */
[----:B----4-:R-:W4:Y:S04]  /*a780*/  LDL.LU.64 R200, [R1+0x80] ;  /* 0x0000800001c87983 */ /* 0x010f280000300a00 */
[----:B------:R-:W4:Y:S04]  /*a790*/  LDL.LU.64 R202, [R1+0x88] ;  /* 0x0000880001ca7983 */ /* 0x000f280000300a00 */
[----:B------:R-:W4:Y:S04]  /*a7a0*/  LDL.LU.64 R204, [R1+0x90] ;  /* 0x0000900001cc7983 */ /* 0x000f280000300a00 */
[----:B------:R-:W4:Y:S01]  /*a7b0*/  LDL.LU.64 R206, [R1+0x98] ;  /* 0x0000980001ce7983 */ /* 0x000f220000300a00 */
[----:B------:R-:W-:Y:S01]  /*a7c0*/  R2UR UR4, R19 ;  /* 0x00000000130472ca */ /* 0x000fe200000e0000 */
[----:B------:R-:W-:Y:S01]  /*a7d0*/  UMOV UR9, 0x40000040 ;  /* 0x4000004000097882 */ /* 0x000fe20000000000 */
[----:B------:R-:W-:Y:S01]  /*a7e0*/  UMOV UR11, 0x40000040 ;  /* 0x40000040000b7882 */ /* 0x000fe20000000000 */
[----:B------:R-:W-:Y:S04]  /*a7f0*/  STL [R1+0x500], R219 ;  /* 0x000500db01007387 */ /* 0x000fe80000100800 */
[----:B------:R-:W-:Y:S04]  /*a800*/  STL [R1+0x4fc], R220 ;  /* 0x0004fcdc01007387 */ /* 0x000fe80000100800 */
[----:B------:R-:W-:Y:S02]  /*a810*/  STL [R1+0x4f8], R221 ;  /* 0x0004f8dd01007387 */ /* 0x000fe40000100800 */
[----:B------:R-:W-:-:S02]  /*a820*/  UIMAD UR20, UR60, 0xc00, UR4 ;  /* 0x00000c003c1478a4 */ /* 0x000fc4000f8e0204 */
[----:B------:R-:W-:Y:S01]  /*a830*/  UIMAD UR4, UR60, 0xf00, UR61 ;  /* 0x00000f003c0478a4 */ /* 0x000fe2000f8e023d */
[----:B------:R-:W-:Y:S04]  /*a840*/  STL [R1+0x4f4], R222 ;  /* 0x0004f4de01007387 */ /* 0x000fe80000100800 */
[----:B------:R-:W-:Y:S01]  /*a850*/  UMOV UR8, UR20 ;  /* 0x0000001400087c82 */ /* 0x000fe20008000000 */
[----:B------:R-:W-:Y:S01]  /*a860*/  STL [R1+0x4f0], R223 ;  /* 0x0004f0df01007387 */ /* 0x000fe20000100800 */
[----:B------:R-:W-:-:S03]  /*a870*/  UMOV UR10, UR4 ;  /* 0x00000004000a7c82 */ /* 0x000fc60008000000 */
[----:B------:R-:W-:Y:S04]  /*a880*/  STL [R1+0x1a4], R4 ;  /* 0x0001a40401007387 */ /* 0x000fe80000100800 */
[----:B------:R-:W-:Y:S04]  /*a890*/  STL [R1+0x1a0], R3 ;  /* 0x0001a00301007387 */ /* 0x000fe80000100800 */
[----:B------:R-:W-:Y:S04]  /*a8a0*/  STL [R1+0x19c], R2 ;  /* 0x00019c0201007387 */ /* 0x000fe80000100800 */
[----:B------:R-:W-:Y:S04]  /*a8b0*/  STL [R1+0x198], R0 ;  /* 0x0001980001007387 */ /* 0x000fe80000100800 */
[----:B------:R-:W-:Y:S04]  /*a8c0*/  STL.64 [R1+0x190], R22 ;  /* 0x0001901601007387 */ /* 0x000fe80000100a00 */
[----:B------:R-:W-:Y:S04]  /*a8d0*/  STL.64 [R1+0x188], R18 ;  /* 0x0001881201007387 */ /* 0x000fe80000100a00 */
[----:B------:R0:W-:Y:S04]  /*a8e0*/  STL.64 [R1+0x180], R16 ;  /* 0x0001801001007387 */ /* 0x0001e80000100a00 */
[----:B0-----:R-:W3:Y:S04]  /*a8f0*/  LDL.LU.64 R16, [R1+0x20] ;  /* 0x0000200001107983 */ /* 0x001ee80000300a00 */
[----:B------:R-:W3:Y:S04]  /*a900*/  LDL.LU.64 R18, [R1+0x28] ;  /* 0x0000280001127983 */ /* 0x000ee80000300a00 */
[----:B------:R-:W3:Y:S04]  /*a910*/  LDL.LU.64 R20, [R1+0x30] ;  /* 0x0000300001147983 */ /* 0x000ee80000300a00 */
[----:B------:R-:W3:Y:S01]  /*a920*/  LDL.LU.64 R22, [R1+0x38] ;  /* 0x0000380001167983 */ /* 0x000ee20000300a00 */
[----:B------:R-:W-:Y:S01]  /*a930*/  UIADD3 UR5, UR4, 0x80, URZ ;  /* 0x0000008004057890 */ /* 0x000fe2000fffe03f */
[----:B----4-:R-:W-:Y:S01]  /*a940*/  WARPGROUP.ARRIVE ;  /* 0x00000000000079c5 */ /* 0x010fe20000000000 */
[----:B------:R-:W-:Y:S01]  /*a950*/  UMOV UR17, UR9 ;  /* 0x0000000900117c82 */ /* 0x000fe20008000000 */
[----:B------:R-:W-:Y:S01]  /*a960*/  UMOV UR19, 0x40000040 ;  /* 0x4000004000137882 */ /* 0x000fe20000000000 */
[----:B------:R-:W-:-:S03]  /*a970*/  UIADD3 UR6, UR4, 0x100, URZ ;  /* 0x0000010004067890 */ /* 0x000fc6000fffe03f */
[----:B------:R-:W-:Y:S03]  /*a980*/  IGMMA.64x16x32.S8.S8 R200, gdesc[UR8], R200, gsb0 ;  /* 0x0060000008c879f1 */ /* 0x000fe600080410c8 */
[----:B------:R-:W-:Y:S02]  /*a990*/  WARPGROUP.DEPBAR.LE gsb0, 0x0 ;  /* 0x00008000000079c5 */ /* 0x000fe40000010000 */
[----:B------:R-:W-:Y:S01]  /*a9a0*/  MOV R8, R200 ;  /* 0x000000c800087202 */ /* 0x000fe20000000f00 */
[----:B------:R-:W-:Y:S01]  /*a9b0*/  IMAD.MOV.U32 R7, RZ, RZ, R201 ;  /* 0x000000ffff077224 */ /* 0x000fe200078e00c9 */
[----:B-12---:R-:W-:Y:S01]  /*a9c0*/  MOV R5, R203 ;  /* 0x000000cb00057202 */ /* 0x006fe20000000f00 */
[----:B------:R-:W-:Y:S01]  /*a9d0*/  IMAD.MOV.U32 R6, RZ, RZ, R202 ;  /* 0x000000ffff067224 */ /* 0x000fe200078e00ca */
[----:B------:R-:W2:Y:S01]  /*a9e0*/  LDL.LU.64 R200, [R1] ;  /* 0x0000000001c87983 */ /* 0x000ea20000300a00 */
[----:B------:R-:W-:Y:S01]  /*a9f0*/  IMAD.MOV.U32 R4, RZ, RZ, R204 ;  /* 0x000000ffff047224 */ /* 0x000fe200078e00cc */
[----:B------:R-:W-:Y:S01]  /*aa00*/  MOV R2, R206 ;  /* 0x000000ce00027202 */ /* 0x000fe20000000f00 */
[----:B------:R-:W-:Y:S01]  /*aa10*/  IMAD.MOV.U32 R3, RZ, RZ, R205 ;  /* 0x000000ffff037224 */ /* 0x000fe200078e00cd */
[----:B------:R-:W2:Y:S01]  /*aa20*/  LDL.LU.64 R202, [R1+0x8] ;  /* 0x0000080001ca7983 */ /* 0x000ea20000300a00 */
[----:B------:R-:W-:-:S03]  /*aa30*/  IMAD.MOV.U32 R0, RZ, RZ, R207 ;  /* 0x000000ffff007224 */ /* 0x000fc600078e00cf */
[----:B------:R-:W2:Y:S04]  /*aa40*/  LDL.LU.64 R204, [R1+0x10] ;  /* 0x0000100001cc7983 */ /* 0x000ea80000300a00 */
[----:B------:R-:W2:Y:S01]  /*aa50*/  LDL.LU.64 R206, [R1+0x18] ;  /* 0x0000180001ce7983 */ /* 0x000ea20000300a00 */
[----:B---3--:R-:W-:Y:S01]  /*aa60*/  WARPGROUP.ARRIVE ;  /* 0x00000000000079c5 */ /* 0x008fe20000000000 */
[----:B------:R-:W-:Y:S01]  /*aa70*/  UMOV UR16, UR8 ;  /* 0x0000000800107c82 */ /* 0x000fe20008000000 */
[----:B------:R-:W-:-:S04]  /*aa80*/  UMOV UR18, UR5 ;  /* 0x0000000500127c82 */ /* 0x000fc80008000000 */
[----:B------:R-:W-:Y:S01]  /*aa90*/  IGMMA.64x16x32.S8.S8 R184, gdesc[UR16], R184, gsb0 ;  /* 0x0060000010b879f1 */ /* 0x000fe200080410b8 */
[----:B------:R-:W-:Y:S01]  /*aaa0*/  UMOV UR24, UR8 ;  /* 0x0000000800187c82 */ /* 0x000fe20008000000 */
[----:B------:R-:W-:Y:S01]  /*aab0*/  UMOV UR25, UR9 ;  /* 0x0000000900197c82 */ /* 0x000fe20008000000 */
[----:B------:R-:W-:Y:S01]  /*aac0*/  UMOV UR26, UR6 ;  /* 0x00000006001a7c82 */ /* 0x000fe20008000000 */
[----:B------:R-:W-:Y:S01]  /*aad0*/  UMOV UR27, 0x40000040 ;  /* 0x40000040001b7882 */ /* 0x000fe20000000000 */
[----:B------:R-:W-:Y:S02]  /*aae0*/  WARPGROUP.DEPBAR.LE gsb0, 0x0 ;  /* 0x00008000000079c5 */ /* 0x000fe40000010000 */
[----:B------:R-:W-:Y:S01]  /*aaf0*/  UIADD3 UR14, UR4, 0x180, URZ ;  /* 0x00000180040e7890 */ /* 0x000fe2000fffe03f */
[----:B------:R-:W-:Y:S01]  /*ab00*/  UMOV UR12, UR8 ;  /* 0x00000008000c7c82 */ /* 0x000fe20008000000 */
[----:B------:R-:W-:Y:S01]  /*ab10*/  UMOV UR13, UR9 ;  /* 0x00000009000d7c82 */ /* 0x000fe20008000000 */
[----:B------:R-:W-:Y:S01]  /*ab20*/  UMOV UR15, 0x40000040 ;  /* 0x40000040000f7882 */ /* 0x000fe20000000000 */
[----:B------:R-:W-:Y:S01]  /*ab30*/  UMOV UR16, UR18 ;  /* 0x0000001200107c82 */ /* 0x000fe20008000000 */
[----:B------:R-:W-:Y:S01]  /*ab40*/  UIADD3 UR18, UR4, 0x200, URZ ;  /* 0x0000020004127890 */ /* 0x000fe2000fffe03f */
[----:B------:R-:W-:Y:S01]  /*ab50*/  UMOV UR6, UR26 ;  /* 0x0000001a00067c82 */ /* 0x000fe20008000000 */
[----:B------:R-:W-:Y:S01]  /*ab60*/  UMOV UR7, UR27 ;  /* 0x0000001b00077c82 */ /* 0x000fe20008000000 */
[----:B------:R-:W-:Y:S01]  /*ab70*/  UMOV UR17, UR19 ;  /* 0x0000001300117c82 */ /* 0x000fe20008000000 */
[----:B------:R-:W-:Y:S01]  /*ab80*/  UMOV UR19, 0x40000040 ;  /* 0x4000004000137882 */ /* 0x000fe20000000000 */
[----:B------:R-:W-:Y:S01]  /*ab90*/  UIADD3 UR22, UR4, 0x280, URZ ;  /* 0x0000028004167890 */ /* 0x000fe2000fffe03f */
        /* <DEDUP_REMOVED lines=131> */
[----:B------:R-:W-:Y:S01]  /*b3d0*/  IMAD.MOV.U32 R223, RZ, RZ, R204 ;  /* 0x000000ffffdf7224 */ /* 0x000fe200078e00cc */
[----:B------:R-:W3:Y:S01]  /*b3e0*/  LDL.LU.64 R206, [R1+0x520] ;  /* 0x0005200001ce7983 */ /* 0x000ee20000300a00 */
[----:B------:R-:W-:Y:S02]  /*b3f0*/  IMAD.MOV.U32 R222, RZ, RZ, R203 ;  /* 0x000000ffffde7224 */ /* 0x000fe400078e00cb */
[----:B------:R-:W-:Y:S01]  /*b400*/  IMAD.MOV.U32 R219, RZ, RZ, R200 ;  /* 0x000000ffffdb7224 */ /* 0x000fe200078e00c8 */
[----:B------:R-:W3:Y:S01]  /*b410*/  LDL.LU.64 R204, [R1+0x518] ;  /* 0x0005180001cc7983 */ /* 0x000ee20000300a00 */
[----:B------:R-:W-:-:S03]  /*b420*/  IMAD.MOV.U32 R220, RZ, RZ, R201 ;  /* 0x000000ffffdc7224 */ /* 0x000fc600078e00c9 */
[----:B------:R-:W3:Y:S04]  /*b430*/  LDL.LU.64 R202, [R1+0x510] ;  /* 0x0005100001ca7983 */ /* 0x000ee80000300a00 */
[----:B------:R-:W3:Y:S01]  /*b440*/  LDL.LU.64 R200, [R1+0x508] ;  /* 0x0005080001c87983 */ /* 0x000ee20000300a00 */
[----:B------:R-:W-:Y:S01]  /*b450*/  UMOV UR32, UR56 ;  /* 0x0000003800207c82 */ /* 0x000fe20008000000 */
[----:B------:R-:W-:Y:S01]  /*b460*/  UMOV UR33, UR57 ;  /* 0x0000003900217c82 */ /* 0x000fe20008000000 */
[----:B------:R-:W-:Y:S02]  /*b470*/  WARPGROUP.DEPBAR.LE gsb0, 0x0 ;  /* 0x00008000000079c5 */ /* 0x000fe40000010000 */
[----:B------:R-:W-:-:S06]  /*b480*/  WARPGROUP.ARRIVE ;  /* 0x00000000000079c5 */ /* 0x000fcc0000000000 */
[----:B------:R-:W-:Y:S01]  /*b490*/  IGMMA.64x16x32.S8.S8 R120, gdesc[UR32], R120, gsb0 ;  /* 0x00600000207879f1 */ /* 0x000fe20008041078 */
[----:B------:R-:W-:Y:S04]  /*b4a0*/  STL.64 [R1+0x488], R214 ;  /* 0x000488d601007387 */ /* 0x000fe80000100a00 */
[----:B------:R0:W-:Y:S04]  /*b4b0*/  STL.64 [R1+0x480], R212 ;  /* 0x000480d401007387 */ /* 0x0001e80000100a00 */
[----:B------:R1:W-:Y:S04]  /*b4c0*/  STL.64 [R1+0x478], R210 ;  /* 0x000478d201007387 */ /* 0x0003e80000100a00 */
[----:B------:R4:W-:Y:S01]  /*b4d0*/  STL.64 [R1+0x470], R208 ;  /* 0x000470d001007387 */ /* 0x0009e20000100a00 */
[----:B0-----:R-:W-:-:S02]  /*b4e0*/  IMAD.MOV.U32 R212, RZ, RZ, R223 ;  /* 0x000000ffffd47224 */ /* 0x001fc400078e00df */
[----:B-1----:R-:W-:Y:S01]  /*b4f0*/  IMAD.MOV.U32 R210, RZ, RZ, R221 ;  /* 0x000000ffffd27224 */ /* 0x002fe200078e00dd */
[----:B------:R-:W-:Y:S02]  /*b500*/  MOV R211, R222 ;  /* 0x000000de00d37202 */ /* 0x000fe40000000f00 */
[----:B----4-:R-:W-:Y:S01]  /*b510*/  MOV R208, R219 ;  /* 0x000000db00d07202 */ /* 0x010fe20000000f00 */
[----:B------:R-:W-:Y:S01]  /*b520*/  IMAD.MOV.U32 R209, RZ, RZ, R220 ;  /* 0x000000ffffd17224 */ /* 0x000fe200078e00dc */
[----:B------:R-:W4:Y:S04]  /*b530*/  LDL.LU R219, [R1+0x500] ;  /* 0x0005000001db7983 */ /* 0x000f280000300800 */
[----:B------:R-:W4:Y:S04]  /*b540*/  LDL.LU R220, [R1+0x4fc] ;  /* 0x0004fc0001dc7983 */ /* 0x000f280000300800 */
[----:B------:R-:W4:Y:S04]  /*b550*/  LDL.LU R221, [R1+0x4f8] ;  /* 0x0004f80001dd7983 */ /* 0x000f280000300800 */
[----:B------:R-:W4:Y:S04]  /*b560*/  LDL.LU R222, [R1+0x4f4] ;  /* 0x0004f40001de7983 */ /* 0x000f280000300800 */
[----:B------:R-:W4:Y:S01]  /*b570*/  LDL.LU R223, [R1+0x4f0] ;  /* 0x0004f00001df7983 */ /* 0x000f220000300800 */
[----:B------:R-:W-:Y:S01]  /*b580*/  UMOV UR28, UR56 ;  /* 0x00000038001c7c82 */ /* 0x000fe20008000000 */
[----:B------:R-:W-:Y:S01]  /*b590*/  UMOV UR29, UR57 ;  /* 0x00000039001d7c82 */ /* 0x000fe20008000000 */
[----:B------:R-:W-:-:S02]  /*b5a0*/  WARPGROUP.DEPBAR.LE gsb0, 0x0 ;  /* 0x00008000000079c5 */ /* 0x000fc40000010000 */
        /* <DEDUP_REMOVED lines=24> */
[----:B------:R-:W-:Y:S02]  /*b730*/  IMAD.MOV.U32 R214, RZ, RZ, R2 ;  /* 0x000000ffffd67224 */ /* 0x000fe400078e0002 */
        /* <DEDUP_REMOVED lines=8> */
[----:B------:R-:W-:Y:S02]  /*b7c0*/  IMAD.MOV.U32 R208, RZ, RZ, R8 ;  /* 0x000000ffffd07224 */ /* 0x000fe400078e0008 */
[----:B------:R-:W-:Y:S01]  /*b7d0*/  IMAD.MOV.U32 R209, RZ, RZ, R7 ;  /* 0x000000ffffd17224 */ /* 0x000fe200078e0007 */
[----:B------:R-:W-:Y:S04]  /*b7e0*/  STL.64 [R1+0x4e0], R212 ;  /* 0x0004e0d401007387 */ /* 0x000fe80000100a00 */
[----:B------:R-:W-:Y:S04]  /*b7f0*/  STL.64 [R1+0x4d8], R210 ;  /* 0x0004d8d201007387 */ /* 0x000fe80000100a00 */
[----:B------:R0:W-:Y:S01]  /*b800*/  STL.64 [R1+0x4d0], R208 ;  /* 0x0004d0d001007387 */ /* 0x0001e20000100a00 */
[----:B------:R-:W-:-:S02]  /*b810*/  WARPGROUP.DEPBAR.LE gsb0, 0x0 ;  /* 0x00008000000079c5 */ /* 0x000fc40000010000 */
[----:B------:R-:W-:Y:S01]  /*b820*/  WARPGROUP.ARRIVE ;  /* 0x00000000000079c5 */ /* 0x000fe20000000000 */
[----:B0-----:R-:W4:Y:S04]  /*b830*/  LDL.LU.64 R208, [R1+0x60] ;  /* 0x0000600001d07983 */ /* 0x001f280000300a00 */
[----:B------:R-:W4:Y:S04]  /*b840*/  LDL.LU.64 R210, [R1+0x68] ;  /* 0x0000680001d27983 */ /* 0x000f280000300a00 */
[----:B------:R-:W4:Y:S04]  /*b850*/  LDL.LU.64 R212, [R1+0x70] ;  /* 0x0000700001d47983 */ /* 0x000f280000300a00 */
[----:B------:R-:W4:Y:S01]  /*b860*/  LDL.LU.64 R214, [R1+0x78] ;  /* 0x0000780001d67983 */ /* 0x000f220000300a00 */
[----:B------:R-:W-:Y:S01]  /*b870*/  UMOV UR20, UR56 ;  /* 0x0000003800147c82 */ /* 0x000fe20008000000 */
[----:B------:R-:W-:-:S02]  /*b880*/  UMOV UR21, UR57 ;  /* 0x0000003900157c82 */ /* 0x000fc40008000000 */
[----:B------:R-:W-:Y:S01]  /*b890*/  IGMMA.64x16x32.S8.S8 R168, gdesc[UR20], R168, gsb0 ;  /* 0x0060000014a879f1 */ /* 0x000fe200080410a8 */
[----:B------:R-:W-:Y:S01]  /*b8a0*/  UMOV UR55, UR17 ;  /* 0x0000001100377c82 */ /* 0x000fe20008000000 */
[----:B------:R-:W-:Y:S01]  /*b8b0*/  UMOV UR16, UR56 ;  /* 0x0000003800107c82 */ /* 0x000fe20008000000 */
[----:B------:R-:W-:Y:S01]  /*b8c0*/  UMOV UR17, UR57 ;  /* 0x0000003900117c82 */ /* 0x000fe20008000000 */
[----:B------:R-:W-:Y:S02]  /*b8d0*/  WARPGROUP.DEPBAR.LE gsb0, 0x0 ;  /* 0x00008000000079c5 */ /* 0x000fe40000010000 */
[----:B--2---:R-:W-:-:S06]  /*b8e0*/  WARPGROUP.ARRIVE ;  /* 0x00000000000079c5 */ /* 0x004fcc0000000000 */
[----:B------:R-:W-:Y:S01]  /*b8f0*/  IGMMA.64x16x32.S8.S8 R184, gdesc[UR16], R184, gsb0 ;  /* 0x0060000010b879f1 */ /* 0x000fe200080410b8 */
[----:B------:R-:W-:Y:S01]  /*b900*/  UMOV UR8, UR12 ;  /* 0x0000000c00087c82 */ /* 0x000fe20008000000 */
[----:B------:R-:W-:Y:S01]  /*b910*/  UMOV UR9, UR13 ;  /* 0x0000000d00097c82 */ /* 0x000fe20008000000 */
[----:B------:R-:W-:Y:S01]  /*b920*/  UMOV UR12, UR56 ;  /* 0x00000038000c7c82 */ /* 0x000fe20008000000 */
[----:B------:R-:W-:Y:S01]  /*b930*/  UMOV UR13, UR57 ;  /* 0x00000039000d7c82 */ /* 0x000fe20008000000 */
[----:B------:R-:W-:Y:S02]  /*b940*/  WARPGROUP.DEPBAR.LE gsb0, 0x0 ;  /* 0x00008000000079c5 */ /* 0x000fe40000010000 */
[----:B---3--:R-:W-:-:S06]  /*b950*/  WARPGROUP.ARRIVE ;  /* 0x00000000000079c5 */ /* 0x008fcc0000000000 */
[----:B------:R-:W-:Y:S01]  /*b960*/  IGMMA.64x16x32.S8.S8 R200, gdesc[UR12], R200, gsb0 ;  /* 0x006000000cc879f1 */ /* 0x000fe200080410c8 */
[----:B------:R-:W-:Y:S01]  /*b970*/  UMOV UR58, UR8 ;  /* 0x00000008003a7c82 */ /* 0x000fe20008000000 */
[----:B------:R-:W-:Y:S01]  /*b980*/  UMOV UR59, UR9 ;  /* 0x00000009003b7c82 */ /* 0x000fe20008000000 */
[----:B------:R-:W-:Y:S02]  /*b990*/  WARPGROUP.DEPBAR.LE gsb0, 0x0 ;  /* 0x00008000000079c5 */ /* 0x000fe40000010000 */
[----:B----4-:R-:W-:-:S06]  /*b9a0*/  WARPGROUP.ARRIVE ;  /* 0x00000000000079c5 */ /* 0x010fcc0000000000 */
        /* <DEDUP_REMOVED lines=375> */
[----:B------:R-:W-:Y:S01]  /*d120*/  UMOV UR6, UR18 ;  /* 0x0000001200067c82 */ /* 0x000fe20008000000 */
[----:B------:R-:W-:Y:S01]  /*d130*/  UIADD3 UR18, UR4, 0x204, URZ ;  /* 0x0000020404127890 */ /* 0x000fe2000fffe03f */
[----:B------:R-:W-:Y:S01]  /*d140*/  UMOV UR16, UR22 ;  /* 0x0000001600107c82 */ /* 0x000fe20008000000 */
[----:B------:R-:W-:Y:S01]  /*d150*/  UMOV UR17, UR23 ;  /* 0x0000001700117c82 */ /* 0x000fe20008000000 */
[----:B------:R-:W-:Y:S01]  /*d160*/  UMOV UR7, UR19 ;  /* 0x0000001300077c82 */ /* 0x000fe20008000000 */
[----:B------:R-:W-:Y:S01]  /*d170*/  UMOV UR12, UR16 ;  /* 0x00000010000c7c82 */ /* 0x000fe20008000000 */
        /* <DEDUP_REMOVED lines=161> */
[----:B------:R-:W-:-:S02]  /*db90*/  UMOV UR21, UR57 ;  /* 0x0000003900157c82 */ /* 0x000fc40008000000 */
        /* <DEDUP_REMOVED lines=520> */
[----:B------:R-:W-:-:S04]  /*fc20*/  IMAD.MOV.U32 R213, RZ, RZ, R227 ;  /* 0x000000ffffd57224 */ /* 0x000fc800078e00e3 */
[----:B------:R0:W-:Y:S04]  /*fc30*/  STL.64 [R1+0x278], R214 ;  /* 0x000278d601007387 */ /* 0x0001e80000100a00 */
[----:B------:R1:W-:Y:S01]  /*fc40*/  STL.64 [R1+0x270], R212 ;  /* 0x000270d401007387 */ /* 0x0003e20000100a00 */
[----:B------:R-:W-:Y:S02]  /*fc50*/  WARPGROUP.DEPBAR.LE gsb0, 0x0 ;  /* 0x00008000000079c5 */ /* 0x000fe40000010000 */
[----:B------:R-:W-:-:S06]  /*fc60*/  WARPGROUP.ARRIVE ;  /* 0x00000000000079c5 */ /* 0x000fcc0000000000 */
[----:B------:R-:W-:Y:S01]  /*fc70*/  IGMMA.64x16x32.S8.S8 R152, gdesc[UR24], R152, gsb0 ;  /* 0x00600000189879f1 */ /* 0x000fe20008041098 */
[----:B0-----:R-:W-:Y:S01]  /*fc80*/  IMAD.MOV.U32 R214, RZ, RZ, R10 ;  /* 0x000000ffffd67224 */ /* 0x001fe200078e000a */
[----:B------:R0:W-:Y:S01]  /*fc90*/  STL.64 [R1+0x268], R210 ;  /* 0x000268d201007387 */ /* 0x0001e20000100a00 */
[----:B------:R-:W-:Y:S01]  /*fca0*/  IMAD.MOV.U32 R215, RZ, RZ, R9 ;  /* 0x000000ffffd77224 */ /* 0x000fe200078e0009 */
[----:B-1----:R-:W-:Y:S01]  /*fcb0*/  MOV R213, R11 ;  /* 0x0000000b00d57202 */ /* 0x002fe20000000f00 */
[----:B------:R-:W-:Y:S01]  /*fcc0*/  IMAD.MOV.U32 R212, RZ, RZ, R12 ;  /* 0x000000ffffd47224 */ /* 0x000fe200078e000c */
[----:B------:R1:W-:Y:S04]  /*fcd0*/  STL.64 [R1+0x260], R208 ;  /* 0x000260d001007387 */ /* 0x0003e80000100a00 */
[----:B------:R2:W-:Y:S01]  /*fce0*/  STL.64 [R1+0x298], R214 ;  /* 0x000298d601007387 */ /* 0x0005e20000100a00 */
[----:B0-----:R-:W-:Y:S01]  /*fcf0*/  MOV R210, R14 ;  /* 0x0000000e00d27202 */ /* 0x001fe20000000f00 */
[----:B------:R-:W-:-:S02]  /*fd00*/  IMAD.MOV.U32 R211, RZ, RZ, R13 ;  /* 0x000000ffffd37224 */ /* 0x000fc400078e000d */
[----:B-1----:R-:W-:Y:S02]  /*fd10*/  IMAD.MOV.U32 R208, RZ, RZ, R224 ;  /* 0x000000ffffd07224 */ /* 0x002fe400078e00e0 */
[----:B------:R-:W-:Y:S01]  /*fd20*/  IMAD.MOV.U32 R209, RZ, RZ, R15 ;  /* 0x000000ffffd17224 */ /* 0x000fe200078e000f */
[----:B------:R0:W-:Y:S01]  /*fd30*/  STL.64 [R1+0x290], R212 ;  /* 0x000290d401007387 */ /* 0x0001e20000100a00 */
[----:B--2---:R-:W-:Y:S01]  /*fd40*/  MOV R214, R2 ;  /* 0x0000000200d67202 */ /* 0x004fe20000000f00 */
[----:B------:R-:W-:Y:S02]  /*fd50*/  IMAD.MOV.U32 R215, RZ, RZ, R0 ;  /* 0x000000ffffd77224 */ /* 0x000fe400078e0000 */
[----:B------:R1:W-:Y:S04]  /*fd60*/  STL.64 [R1+0x288], R210 ;  /* 0x000288d201007387 */ /* 0x0003e80000100a00 */
[----:B------:R2:W-:Y:S01]  /*fd70*/  STL.64 [R1+0x280], R208 ;  /* 0x000280d001007387 */ /* 0x0005e20000100a00 */
[----:B0-----:R-:W-:-:S02]  /*fd80*/  IMAD.MOV.U32 R212, RZ, RZ, R4 ;  /* 0x000000ffffd47224 */ /* 0x001fc400078e0004 */
[----:B------:R-:W-:Y:S02]  /*fd90*/  IMAD.MOV.U32 R213, RZ, RZ, R3 ;  /* 0x000000ffffd57224 */ /* 0x000fe400078e0003 */
[----:B-1----:R-:W-:Y:S01]  /*fda0*/  IMAD.MOV.U32 R210, RZ, RZ, R6 ;  /* 0x000000ffffd27224 */ /* 0x002fe200078e0006 */
[----:B------:R-:W-:Y:S01]  /*fdb0*/  MOV R211, R5 ;  /* 0x0000000500d37202 */ /* 0x000fe20000000f00 */
[----:B------:R-:W-:Y:S01]  /*fdc0*/  STL.64 [R1+0x2b8], R214 ;  /* 0x0002b8d601007387 */ /* 0x000fe20000100a00 */
[----:B--2---:R-:W-:Y:S01]  /*fdd0*/  MOV R208, R8 ;  /* 0x0000000800d07202 */ /* 0x004fe20000000f00 */
[----:B------:R-:W-:Y:S02]  /*fde0*/  IMAD.MOV.U32 R209, RZ, RZ, R7 ;  /* 0x000000ffffd17224 */ /* 0x000fe400078e0007 */
        /* <DEDUP_REMOVED lines=541> */
[----:B-1----:R-:W-:Y:S01]  /*11fc0*/  IMAD.MOV.U32 R214, RZ, RZ, R14 ;  /* 0x000000ffffd67224 */ /* 0x002fe200078e000e */
[----:B------:R-:W-:-:S02]  /*11fd0*/  MOV R215, R13 ;  /* 0x0000000d00d77202 */ /* 0x000fc40000000f00 */
[----:B------:R1:W-:Y:S01]  /*11fe0*/  STL.64 [R1+0x120], R208 ;  /* 0x000120d001007387 */ /* 0x0003e20000100a00 */
[----:B--2---:R-:W-:Y:S01]  /*11ff0*/  MOV R212, R224 ;  /* 0x000000e000d47202 */ /* 0x004fe20000000f00 */
[----:B------:R-:W-:Y:S02]  /*12000*/  IMAD.MOV.U32 R213, RZ, RZ, R15 ;  /* 0x000000ffffd57224 */ /* 0x000fe400078e000f */
[----:B---3--:R-:W-:Y:S02]  /*12010*/  IMAD.MOV.U32 R210, RZ, RZ, R226 ;  /* 0x000000ffffd27224 */ /* 0x008fe400078e00e2 */
[----:B------:R-:W-:Y:S02]  /*12020*/  IMAD.MOV.U32 R211, RZ, RZ, R225 ;  /* 0x000000ffffd37224 */ /* 0x000fe400078e00e1 */
[----:B-1----:R-:W-:Y:S01]  /*12030*/  IMAD.MOV.U32 R208, RZ, RZ, R0 ;  /* 0x000000ffffd07224 */ /* 0x002fe200078e0000 */
[----:B------:R-:W-:Y:S01]  /*12040*/  MOV R209, R227 ;  /* 0x000000e300d17202 */ /* 0x000fe20000000f00 */
[----:B------:R0:W5:Y:S04]  /*12050*/  LDL.LU R0, [R1+0x198] ;  /* 0x0001980001007983 */ /* 0x0001680000300800 */
[----:B------:R1:W-:Y:S04]  /*12060*/  STL.64 [R1+0x158], R214 ;  /* 0x000158d601007387 */ /* 0x0003e80000100a00 */
[----:B------:R2:W-:Y:S04]  /*12070*/  STL.64 [R1+0x150], R212 ;  /* 0x000150d401007387 */ /* 0x0005e80000100a00 */
[----:B------:R3:W-:Y:S01]  /*12080*/  STL.64 [R1+0x148], R210 ;  /* 0x000148d201007387 */ /* 0x0007e20000100a00 */
[----:B-1----:R-:W-:-:S02]  /*12090*/  IMAD.MOV.U32 R214, RZ, RZ, R6 ;  /* 0x000000ffffd67224 */ /* 0x002fc400078e0006 */
[----:B------:R-:W-:Y:S01]  /*120a0*/  IMAD.MOV.U32 R215, RZ, RZ, R5 ;  /* 0x000000ffffd77224 */ /* 0x000fe200078e0005 */
[----:B------:R1:W-:Y:S01]  /*120b0*/  STL.64 [R1+0x140], R208 ;  /* 0x000140d001007387 */ /* 0x0003e20000100a00 */
[----:B--2---:R-:W-:Y:S01]  /*120c0*/  IMAD.MOV.U32 R212, RZ, RZ, R8 ;  /* 0x000000ffffd47224 */ /* 0x004fe200078e0008 */
[----:B------:R-:W-:Y:S02]  /*120d0*/  MOV R213, R7 ;  /* 0x0000000700d57202 */ /* 0x000fe40000000f00 */
[----:B---3--:R-:W-:Y:S01]  /*120e0*/  MOV R210, R10 ;  /* 0x0000000a00d27202 */ /* 0x008fe20000000f00 */
[----:B------:R-:W-:Y:S01]  /*120f0*/  IMAD.MOV.U32 R211, RZ, RZ, R9 ;  /* 0x000000ffffd37224 */ /* 0x000fe200078e0009 */
[----:B------:R-:W-:Y:S01]  /*12100*/  STL.64 [R1+0x178], R214 ;  /* 0x000178d601007387 */ /* 0x000fe20000100a00 */
[----:B-1----:R-:W-:Y:S02]  /*12110*/  IMAD.MOV.U32 R208, RZ, RZ, R12 ;  /* 0x000000ffffd07224 */ /* 0x002fe400078e000c */
[----:B------:R-:W-:Y:S01]  /*12120*/  IMAD.MOV.U32 R209, RZ, RZ, R11 ;  /* 0x000000ffffd17224 */ /* 0x000fe200078e000b */
        /* <DEDUP_REMOVED lines=39> */
[----:B------:R-:W-:Y:S01]  /*123a0*/  IGMMA.64x16x32.S8.S8 R208, gdesc[UR8], R208, gsb0 ;  /* 0x0060000008d079f1 */ /* 0x000fe200080410d0 */
[----:B------:R-:W-:Y:S01]  /*123b0*/  MOV R6, R22 ;  /* 0x0000001600067202 */ /* 0x000fe20000000f00 */
[----:B------:R-:W-:Y:S01]  /*123c0*/  IMAD.MOV.U32 R5, RZ, RZ, R23 ;  /* 0x000000ffff057224 */ /* 0x000fe200078e0017 */
[----:B------:R-:W-:Y:S01]  /*123d0*/  MOV R9, R19 ;  /* 0x0000001300097202 */ /* 0x000fe20000000f00 */
[----:B------:R-:W-:Y:S01]  /*123e0*/  IMAD.MOV.U32 R10, RZ, RZ, R18 ;  /* 0x000000ffff0a7224 */ /* 0x000fe200078e0012 */
[----:B------:R0:W5:Y:S01]  /*123f0*/  LDL.LU.64 R22, [R1+0x190] ;  /* 0x0001900001167983 */ /* 0x0001620000300a00 */
[----:B------:R-:W-:Y:S01]  /*12400*/  MOV R12, R16 ;  /* 0x00000010000c7202 */ /* 0x000fe20000000f00 */
[----:B------:R-:W-:Y:S02]  /*12410*/  IMAD.MOV.U32 R11, RZ, RZ, R17 ;  /* 0x000000ffff0b7224 */ /* 0x000fe400078e0011 */
[----:B------:R0:W5:Y:S01]  /*12420*/  LDL.LU.64 R18, [R1+0x188] ;  /* 0x0001880001127983 */ /* 0x0001620000300a00 */
[----:B------:R-:W-:-:S02]  /*12430*/  IMAD.MOV.U32 R8, RZ, RZ, R20 ;  /* 0x000000ffff087224 */ /* 0x000fc400078e0014 */
[----:B------:R-:W-:Y:S01]  /*12440*/  IMAD.MOV.U32 R7, RZ, RZ, R21 ;  /* 0x000000ffff077224 */ /* 0x000fe200078e0015 */
[----:B------:R0:W5:Y:S01]  /*12450*/  LDL.LU.64 R16, [R1+0x180] ;  /* 0x0001800001107983 */ /* 0x0001620000300a00 */
        /* <DEDUP_REMOVED lines=128> */
[----:B------:R-:W-:Y:S02]  /*12c60*/  UIADD3 UR58, UR4, 0xe86, URZ ;  /* 0x00000e86043a7890 */ /* 0x000fe4000fffe03f */
[----:B------:R-:W-:Y:S01]  /*12c70*/  UIADD3 UR54, UR4, 0xe06, URZ ;  /* 0x00000e0604367890 */ /* 0x000fe2000fffe03f */
[----:B------:R-:W-:Y:S02]  /*12c80*/  UMOV UR5, UR9 ;  /* 0x0000000900057c82 */ /* 0x000fe40008000000 */
[----:B------:R-:W-:Y:S01]  /*12c90*/  UMOV UR4, UR8 ;  /* 0x0000000800047c82 */ /* 0x000fe20008000000 */
[----:B------:R-:W-:Y:S01]  /*12ca0*/  UMOV UR7, 0x40000040 ;  /* 0x4000004000077882 */ /* 0x000fe20000000000 */
        /* <DEDUP_REMOVED lines=16> */
[----:B------:R-:W-:Y:S01]  /*12db0*/  UMOV UR56, UR4 ;  /* 0x0000000400387c82 */ /* 0x000fe20008000000 */
[----:B------:R-:W-:Y:S01]  /*12dc0*/  UMOV UR57, 0x40000040 ;  /* 0x4000004000397882 */ /* 0x000fe20000000000 */
        /* <DEDUP_REMOVED lines=67> */
[----:B-1----:R-:W-:Y:S02]  /*13200*/  IMAD.MOV.U32 R214, RZ, RZ, R14 ;  /* 0x000000ffffd67224 */ /* 0x002fe400078e000e */
[----:B------:R-:W-:Y:S01]  /*13210*/  IMAD.MOV.U32 R215, RZ, RZ, R13 ;  /* 0x000000ffffd77224 */ /* 0x000fe200078e000d */
[----:B------:R1:W-:Y:S04]  /*13220*/  STL.64 [R1+0xc8], R210 ;  /* 0x0000c8d201007387 */ /* 0x0003e80000100a00 */
[----:B------:R3:W-:Y:S01]  /*13230*/  STL.64 [R1+0xc0], R208 ;  /* 0x0000c0d001007387 */ /* 0x0007e20000100a00 */
[----:B--2---:R-:W-:Y:S01]  /*13240*/  IMAD.MOV.U32 R212, RZ, RZ, R20 ;  /* 0x000000ffffd47224 */ /* 0x004fe200078e0014 */
[----:B------:R-:W-:-:S02]  /*13250*/  MOV R213, R15 ;  /* 0x0000000f00d57202 */ /* 0x000fc40000000f00 */
[----:B-1----:R-:W-:Y:S01]  /*13260*/  MOV R210, R224 ;  /* 0x000000e000d27202 */ /* 0x002fe20000000f00 */
[----:B------:R-:W-:Y:S01]  /*13270*/  IMAD.MOV.U32 R211, RZ, RZ, R21 ;  /* 0x000000ffffd37224 */ /* 0x000fe200078e0015 */
[----:B------:R1:W-:Y:S01]  /*13280*/  STL.64 [R1+0xf8], R214 ;  /* 0x0000f8d601007387 */ /* 0x0003e20000100a00 */
[----:B---3--:R-:W-:Y:S02]  /*13290*/  IMAD.MOV.U32 R208, RZ, RZ, R226 ;  /* 0x000000ffffd07224 */ /* 0x008fe400078e00e2 */
[----:B------:R-:W-:Y:S01]  /*132a0*/  IMAD.MOV.U32 R209, RZ, RZ, R225 ;  /* 0x000000ffffd17224 */ /* 0x000fe200078e00e1 */
[----:B------:R2:W-:Y:S04]  /*132b0*/  STL.64 [R1+0xf0], R212 ;  /* 0x0000f0d401007387 */ /* 0x0005e80000100a00 */
[----:B------:R3:W-:Y:S01]  /*132c0*/  STL.64 [R1+0xe8], R210 ;  /* 0x0000e8d201007387 */ /* 0x0007e20000100a00 */
[----:B-1----:R-:W-:-:S03]  /*132d0*/  IMAD.MOV.U32 R214, RZ, RZ, R6 ;  /* 0x000000ffffd67224 */ /* 0x002fc600078e0006 */
[----:B------:R1:W-:Y:S01]  /*132e0*/  STL.64 [R1+0xe0], R208 ;  /* 0x0000e0d001007387 */ /* 0x0003e20000100a00 */
[----:B------:R-:W-:Y:S01]  /*132f0*/  MOV R215, R5 ;  /* 0x0000000500d77202 */ /* 0x000fe20000000f00 */
[----:B--2---:R-:W-:Y:S01]  /*13300*/  IMAD.MOV.U32 R212, RZ, RZ, R8 ;  /* 0x000000ffffd47224 */ /* 0x004fe200078e0008 */
[----:B------:R-:W-:Y:S01]  /*13310*/  MOV R213, R7 ;  /* 0x0000000700d57202 */ /* 0x000fe20000000f00 */
[----:B---3--:R-:W-:Y:S01]  /*13320*/  IMAD.MOV.U32 R210, RZ, RZ, R10 ;  /* 0x000000ffffd27224 */ /* 0x008fe200078e000a */
[----:B------:R-:W-:Y:S02]  /*13330*/  MOV R211, R9 ;  /* 0x0000000900d37202 */ /* 0x000fe40000000f00 */
[----:B-1----:R-:W-:Y:S01]  /*13340*/  MOV R208, R12 ;  /* 0x0000000c00d07202 */ /* 0x002fe20000000f00 */
[----:B------:R-:W-:Y:S01]  /*13350*/  IMAD.MOV.U32 R209, RZ, RZ, R11 ;  /* 0x000000ffffd17224 */ /* 0x000fe200078e000b */
        /* <DEDUP_REMOVED lines=28> */
[----:B------:R-:W-:Y:S01]  /*13520*/  BPT.TRAP 0x1 ;  /* 0x000000040000795c */ /* 0x000fe20000300000 */
.L_x_23:
[----:B------:R-:W2:Y:S01]  /*13530*/  LDL R6, [R1+0xa0] ;  /* 0x0000a00001067983 */ /* 0x000ea20000100800 */
[----:B-----5:R-:W-:-:S05]  /*13540*/  IMAD R5, R2, 0x8, R0 ;  /* 0x0000000802057824 */ /* 0x020fca00078e0200 */
[----:B------:R-:W-:-:S04]  /*13550*/  IADD3 R5, R5, 0x10, RZ ;  /* 0x0000001005057810 */ /* 0x000fc80007ffe0ff */
[----:B------:R-:W-:-:S04]  /*13560*/  PRMT R5, RZ, 0x654, R5 ;  /* 0x00000654ff057816 */ /* 0x000fc80000000005 */
[----:B------:R1:W-:Y:S01]  /*13570*/  SYNCS.ARRIVE.TRANS64.RED.A1T0 RZ, [R5+URZ], RZ ;  /* 0x000000ff05ff79a7 */ /* 0x0003e2000810043f */
[----:B--2---:R-:W-:-:S13]  /*13580*/  ISETP.GT.U32.AND P1, PT, R6, 0x1, PT ;  /* 0x000000010600780c */ /* 0x004fda0003f24070 */
[----:B-1----:R-:W-:Y:S05]  /*13590*/  @P1 BRA `(.L_x_24) ;  /* 0x0000000000041947 */ /* 0x002fea0003800000 */
[----:B------:R-:W-:Y:S01]  /*135a0*/  BPT.TRAP 0x1 ;  /* 0x000000040000795c */ /* 0x000fe20000300000 */
.L_x_24:
[----:B------:R-:W-:Y:S01]  /*135b0*/  UIADD3 UR60, UR60, 0x1, URZ ;  /* 0x000000013c3c7890 */ /* 0x000fe2000fffe03f */
[----:B------:R-:W-:Y:S01]  /*135c0*/  ISETP.GT.AND P2, PT, R4, 0x1, PT ;  /* 0x000000010400780c */ /* 0x000fe20003f44270 */
[----:B------:R-:W-:Y:S01]  /*135d0*/  VIADD R2, R2, 0x1 ;  /* 0x0000000102027836 */ /* 0x000fe20000000000 */
[----:B------:R-:W-:Y:S01]  /*135e0*/  IADD3 R4, R4, -0x1, RZ ;  /* 0xffffffff04047810 */ /* 0x000fe20007ffe0ff */
[----:B------:R-:W-:-:S03]  /*135f0*/  UISETP.NE.AND UP0, UPT, UR60, 0x2, UPT ;  /* 0x000000023c00788c */ /* 0x000fc6000bf05270 */
[C---:B------:R-:W-:Y:S01]  /*13600*/  ISETP.NE.AND P1, PT, R2.reuse, 0x2, PT ;  /* 0x000000020200780c */ /* 0x040fe20003f25270 */
[----:B------:R-:W-:Y:S02]  /*13610*/  USEL UR4, URZ, 0x1, UP0 ;  /* 0x000000013f047887 */ /* 0x000fe40008000000 */
[----:B------:R-:W-:Y:S01]  /*13620*/  USEL UR60, UR60, URZ, UP0 ;  /* 0x0000003f3c3c7287 */ /* 0x000fe20008000000 */
[----:B------:R-:W-:-:S03]  /*13630*/  SEL R2, R2, RZ, P1 ;  /* 0x000000ff02027207 */ /* 0x000fc60000800000 */
[----:B------:R-:W-:Y:S01]  /*13640*/  LOP3.LUT R3, R3, UR4, RZ, 0x3c, !PT ;  /* 0x0000000403037c12 */ /* 0x000fe2000f8e3cff */
[----:B------:R-:W-:Y:S07]  /*13650*/  @P2 BRA `(.L_x_25) ;  /* 0xffffff6c00dc2947 */ /* 0x000fee000383ffff */
.L_x_18:
[----:B------:R1:W5:Y:S01]  /*13660*/  LDL R6, [R1+0xac] ;  /* 0x0000ac0001067983 */ /* 0x0003620000100800 */
[----:B------:R-:W2:Y:S03]  /*13670*/  LDC R2, c[0x0][0x28c] ;  /* 0x0000a300ff027b82 */ /* 0x000ea60000000800 */
[----:B------:R1:W5:Y:S01]  /*13680*/  LDL R5, [R1+0xbc] ;  /* 0x0000bc0001057983 */ /* 0x0003620000100800 */
[----:B--2---:R-:W-:-:S13]  /*13690*/  ISETP.GE.AND P1, PT, R2, 0x1, PT ;  /* 0x000000010200780c */ /* 0x004fda0003f26270 */
[----:B-1----:R-:W-:Y:S05]  /*136a0*/  @!P1 BRA `(.L_x_26) ;  /* 0x0000000000449947 */ /* 0x002fea0003800000 */
[----:B------:R-:W-:Y:S05]  /*136b0*/  @!P0 BRA `(.L_x_27) ;  /* 0x0000000000048947 */ /* 0x000fea0003800000 */
[----:B------:R-:W-:Y:S01]  /*136c0*/  BPT.TRAP 0x1 ;  /* 0x000000040000795c */ /* 0x000fe20000300000 */
.L_x_27:
[----:B------:R-:W2:Y:S01]  /*136d0*/  LDL R3, [R1+0xa0] ;  /* 0x0000a00001037983 */ /* 0x000ea20000100800 */
[----:B-----5:R-:W-:Y:S02]  /*136e0*/  R2UR UR6, R5 ;  /* 0x00000000050672ca */ /* 0x020fe400000e0000 */
[----:B------:R-:W-:-:S11]  /*136f0*/  R2UR UR5, R6 ;  /* 0x00000000060572ca */ /* 0x000fd600000e0000 */
[----:B------:R-:W-:-:S04]  /*13700*/  UISETP.LT.AND UP0, UPT, UR6, 0x1, UPT ;  /* 0x000000010600788c */ /* 0x000fc8000bf01270 */
[----:B------:R-:W-:-:S04]  /*13710*/  USEL UR4, UR6, 0x1, UP0 ;  /* 0x0000000106047887 */ /* 0x000fc80008000000 */
[----:B------:R-:W-:-:S04]  /*13720*/  UIADD3 UR4, UR5, UR6, -UR4 ;  /* 0x0000000605047290 */ /* 0x000fc8000fffe804 */
[----:B------:R-:W-:-:S04]  /*13730*/  USHF.L.U32 UR4, UR4, 0x3, URZ ;  /* 0x0000000304047899 */ /* 0x000fc8000800063f */
[----:B------:R-:W-:-:S06]  /*13740*/  ULOP3.LUT UR4, UR4, 0x8, URZ, 0xc0, !UPT ;  /* 0x0000000804047892 */ /* 0x000fcc000f8ec03f */
[----:B------:R-:W-:-:S05]  /*13750*/  IMAD.U32 R2, RZ, RZ, UR4 ;  /* 0x00000004ff027e24 */ /* 0x000fca000f8e00ff */
[----:B------:R-:W-:-:S04]  /*13760*/  IADD3 R0, R0, 0x10, R2 ;  /* 0x0000001000007810 */ /* 0x000fc80007ffe002 */
[----:B------:R-:W-:-:S04]  /*13770*/  PRMT R0, RZ, 0x654, R0 ;  /* 0x00000654ff007816 */ /* 0x000fc80000000000 */
[----:B------:R1:W-:Y:S01]  /*13780*/  SYNCS.ARRIVE.TRANS64.RED.A1T0 RZ, [R0+URZ], RZ ;  /* 0x000000ff00ff79a7 */ /* 0x0003e2000810043f */
[----:B--2---:R-:W-:-:S13]  /*13790*/  ISETP.GT.U32.AND P0, PT, R3, 0x1, PT ;  /* 0x000000010300780c */ /* 0x004fda0003f04070 */
[----:B-1----:R-:W-:Y:S05]  /*137a0*/  @P0 BRA `(.L_x_26) ;  /* 0x0000000000040947 */ /* 0x002fea0003800000 */
[----:B------:R-:W-:Y:S01]  /*137b0*/  BPT.TRAP 0x1 ;  /* 0x000000040000795c */ /* 0x000fe20000300000 */
.L_x_26:
[----:B------:R-:W2:Y:S01]  /*137c0*/  LDL.LU R2, [R1+0xb0] ;  /* 0x0000b00001027983 */ /* 0x000ea20000300800 */
[----:B-----5:R-:W-:Y:S01]  /*137d0*/  R2UR UR5, R6 ;  /* 0x00000000060572ca */ /* 0x020fe200000e0000 */
[----:B------:R-:W-:Y:S01]  /*137e0*/  ULDC UR4, c[0x0][0x284] ;  /* 0x0000a10000047ab9 */ /* 0x000fe20000000800 */
[----:B------:R-:W-:Y:S01]  /*137f0*/  R2UR UR6, R5 ;  /* 0x00000000050672ca */ /* 0x000fe200000e0000 */
[----:B------:R-:W3:Y:S01]  /*13800*/  LDL.LU R0, [R1+0xb4] ;  /* 0x0000b40001007983 */ /* 0x000ee20000300800 */
[----:B------:R-:W-:Y:S01]  /*13810*/  ULDC.64 UR8, c[0x0][0x5d0] ;  /* 0x0001740000087ab9 */ /* 0x000fe20000000a00 */
[----:B------:R-:W1:Y:S02]  /*13820*/  S2R R3, SR_TID.X ;  /* 0x0000000000037919 */ /* 0x000e640000002100 */
[----:B-1----:R-:W-:Y:S02]  /*13830*/  SHF.R.U32.HI R19, RZ, 0x7, R3 ;  /* 0x00000007ff137819 */ /* 0x002fe40000011603 */
[----:B------:R-:W-:-:S02]  /*13840*/  LOP3.LUT R13, R3, 0x60, RZ, 0xc0, !PT ;  /* 0x00000060030d7812 */ /* 0x000fc400078ec0ff */
[----:B------:R-:W-:Y:S02]  /*13850*/  LOP3.LUT R19, R19, 0x1, RZ, 0xc0, !PT ;  /* 0x0000000113137812 */ /* 0x000fe400078ec0ff */
[----:B------:R-:W-:Y:S02]  /*13860*/  SHF.R.U32.HI R13, RZ, 0x1, R13 ;  /* 0x00000001ff0d7819 */ /* 0x000fe4000001160d */
[----:B------:R-:W-:Y:S02]  /*13870*/  SHF.L.U32 R12, R19, 0x6, RZ ;  /* 0x00000006130c7819 */ /* 0x000fe400000006ff */
[C---:B------:R-:W-:Y:S02]  /*13880*/  SHF.L.U32 R21, R3.reuse, 0x1, RZ ;  /* 0x0000000103157819 */ /* 0x040fe400000006ff */
[----:B--2---:R-:W-:Y:S02]  /*13890*/  R2UR UR7, R2 ;  /* 0x00000000020772ca */ /* 0x004fe400000e0000 */
[----:B------:R-:W1:Y:S01]  /*138a0*/  LDC R2, c[0x0][0x288] ;  /* 0x0000a200ff027b82 */ /* 0x000e620000000800 */
[----:B---3--:R-:W-:Y:S01]  /*138b0*/  IMAD R20, R0, 0xf0, RZ ;  /* 0x000000f000147824 */ /* 0x008fe200078e02ff */
[----:B------:R-:W-:-:S05]  /*138c0*/  LOP3.LUT R0, R3, 0x3, RZ, 0xc0, !PT ;  /* 0x0000000303007812 */ /* 0x000fca00078ec0ff */
[----:B-1----:R-:W-:Y:S01]  /*138d0*/  IMAD R0, R0, -0x2, R2 ;  /* 0xfffffffe00007824 */ /* 0x002fe200078e0202 */
[----:B------:R-:W-:Y:S02]  /*138e0*/  ISETP.GE.AND P0, PT, R20, R2, PT ;  /* 0x000000021400720c */ /* 0x000fe40003f06270 */
[----:B------:R-:W-:Y:S01]  /*138f0*/  SHF.R.U32.HI R2, RZ, 0x2, R3 ;  /* 0x00000002ff027819 */ /* 0x000fe20000011603 */
[----:B------:R-:W-:Y:S01]  /*13900*/  IMAD.IADD R0, R0, 0x1, -R20 ;  /* 0x0000000100007824 */ /* 0x000fe200078e0a14 */
[----:B------:R-:W-:Y:S02]  /*13910*/  LOP3.LUT R20, R20, 0x6, R21, 0xf8, !PT ;  /* 0x0000000614147812 */ /* 0x000fe400078ef815 */
[----:B------:R-:W-:Y:S02]  /*13920*/  LOP3.LUT R2, R2, 0x7, RZ, 0xc0, !PT ;  /* 0x0000000702027812 */ /* 0x000fe400078ec0ff */
[----:B------:R-:W-:Y:S02]  /*13930*/  SHF.R.S32.HI R21, RZ, 0x1f, R20 ;  /* 0x0000001fff157819 */ /* 0x000fe40000011414 */
[----:B------:R-:W-:-:S02]  /*13940*/  LOP3.LUT R12, R12, 0x40, R2, 0xe2, !PT ;  /* 0x000000400c0c7812 */ /* 0x000fc400078ee202 */
[-C--:B------:R-:W-:Y:S01]  /*13950*/  IADD3 R2, RZ, -R13.reuse, -R2 ;  /* 0x8000000dff027210 */ /* 0x080fe20007ffe802 */
[----:B------:R-:W-:Y:S01]  /*13960*/  IMAD.WIDE.U32 R4, R22, UR8, R20 ;  /* 0x0000000816047c25 */ /* 0x000fe2000f8e0014 */
[----:B------:R-:W-:Y:S02]  /*13970*/  LOP3.LUT R12, R12, R13, RZ, 0xfc, !PT ;  /* 0x0000000d0c0c7212 */ /* 0x000fe400078efcff */
[----:B------:R-:W-:Y:S01]  /*13980*/  MOV R3, 0xffffffff ;  /* 0xffffffff00037802 */ /* 0x000fe20000000f00 */
[----:B------:R-:W-:Y:S02]  /*13990*/  IMAD R19, R19, -0x40, R2 ;  /* 0xffffffc013137824 */ /* 0x000fe400078e0202 */
[----:B------:R-:W-:Y:S02]  /*139a0*/  IMAD R2, R23, 0xc0, RZ ;  /* 0x000000c017027824 */ /* 0x000fe400078e02ff */
[----:B------:R-:W-:-:S03]  /*139b0*/  IMAD.MOV.U32 R13, RZ, RZ, RZ ;  /* 0x000000ffff0d7224 */ /* 0x000fc600078e00ff */
[C---:B------:R-:W-:Y:S01]  /*139c0*/  IADD3 R19, -R2.reuse, UR4, R19 ;  /* 0x0000000402137c10 */ /* 0x040fe2000fffe113 */
[----:B------:R-:W-:Y:S01]  /*139d0*/  IMAD.WIDE R12, R23, 0xc0, R12 ;  /* 0x000000c0170c7825 */ /* 0x000fe200078e020c */
[----:B------:R-:W-:Y:S01]  /*139e0*/  ISETP.GE.OR P0, PT, R2, UR4, P0 ;  /* 0x0000000402007c0c */ /* 0x000fe20008706670 */
[----:B------:R-:W-:Y:S01]  /*139f0*/  UIADD3 UR4, UR6, UR5, URZ ;  /* 0x0000000506047290 */ /* 0x000fe2000fffe03f */
[----:B------:R-:W-:-:S03]  /*13a00*/  SHF.R.S32.HI R23, RZ, 0x1f, R22 ;  /* 0x0000001fff177819 */ /* 0x000fc60000011416 */
[----:B------:R-:W-:Y:S02]  /*13a10*/  USHF.R.U32.HI UR5, URZ, 0x1, UR4 ;  /* 0x000000013f057899 */ /* 0x000fe40008011604 */
[----:B------:R-:W-:Y:S01]  /*13a20*/  UISETP.GT.U32.AND UP0, UPT, UR4, 0x1, UPT ;  /* 0x000000010400788c */ /* 0x000fe2000bf04070 */
[----:B------:R-:W-:Y:S01]  /*13a30*/  IMAD R2, R23, UR8, RZ ;  /* 0x0000000817027c24 */ /* 0x000fe2000f8e02ff */
[----:B------:R-:W-:Y:S02]  /*13a40*/  ULOP3.LUT UR5, UR5, 0x1, URZ, 0xc0, !UPT ;  /* 0x0000000105057892 */ /* 0x000fe4000f8ec03f */
[----:B------:R-:W-:Y:S01]  /*13a50*/  UISETP.LT.U32.AND UP0, UPT, UR6, 0x2, UP0 ;  /* 0x000000020600788c */ /* 0x000fe20008701070 */
[----:B------:R-:W-:Y:S01]  /*13a60*/  IMAD R2, R22, UR9, R2 ;  /* 0x0000000916027c24 */ /* 0x000fe2000f8e0202 */
[----:B------:R-:W-:Y:S02]  /*13a70*/  UISETP.NE.U32.AND UP1, UPT, UR5, 0x1, UPT ;  /* 0x000000010500788c */ /* 0x000fe4000bf25070 */
[----:B------:R-:W-:-:S02]  /*13a80*/  ULOP3.LUT UR4, UR4, 0x1, URZ, 0xc0, !UPT ;  /* 0x0000000104047892 */ /* 0x000fc4000f8ec03f */
[----:B------:R-:W-:Y:S01]  /*13a90*/  UISETP.GT.U32.AND UP1, UPT, UR6, 0x1, !UP1 ;  /* 0x000000010600788c */ /* 0x000fe2000cf24070 */
[----:B------:R-:W-:Y:S01]  /*13aa0*/  IADD3 R5, R5, R2, RZ ;  /* 0x0000000205057210 */ /* 0x000fe20007ffe0ff */
[----:B------:R-:W-:Y:S02]  /*13ab0*/  USEL UR6, URZ, 0x1, !UP0 ;  /* 0x000000013f067887 */ /* 0x000fe4000c000000 */
[----:B------:R-:W-:Y:S01]  /*13ac0*/  USEL UR5, URZ, 0x1, !UP1 ;  /* 0x000000013f057887 */ /* 0x000fe2000c800000 */
[----:B------:R-:W-:-:S03]  /*13ad0*/  IMAD.U32 R2, RZ, RZ, UR4 ;  /* 0x00000004ff027e24 */ /* 0x000fc6000f8e00ff */
[----:B------:R-:W-:Y:S02]  /*13ae0*/  ULOP3.LUT UR7, UR5, UR7, UR6, 0x96, !UPT ;  /* 0x0000000705077292 */ /* 0x000fe4000f8e9606 */
[----:B------:R1:W-:Y:S04]  /*13af0*/  STL [R1+0xac], R2 ;  /* 0x0000ac0201007387 */ /* 0x0003e80000100800 */
[----:B-1----:R-:W-:-:S05]  /*13b00*/  IMAD.U32 R2, RZ, RZ, UR7 ;  /* 0x00000007ff027e24 */ /* 0x002fca000f8e00ff */
[----:B------:R1:W-:Y:S04]  /*13b10*/  STL [R1+0xb0], R2 ;  /* 0x0000b00201007387 */ /* 0x0003e80000100800 */
[----:B------:R1:W-:Y:S01]  /*13b20*/  STL [R1+0xb8], R3 ;  /* 0x0000b80301007387 */ /* 0x0003e20000100800 */
[----:B------:R-:W-:Y:S05]  /*13b30*/  @P0 BRA `(.L_x_28) ;  /* 0x000000d800d40947 */ /* 0x000fea0003800000 */
[----:B-1----:R-:W1:Y:S01]  /*13b40*/  LDC.64 R2, c[0x0][0x5c8] ;  /* 0x00017200ff027b82 */ /* 0x002e620000000a00 */
[----:B------:R-:W-:Y:S01]  /*13b50*/  ULDC.64 UR4, c[0x0][0x5c0] ;  /* 0x0001700000047ab9 */ /* 0x000fe20000000a00 */
[----:B------:R-:W-:Y:S01]  /*13b60*/  BSSY B0, `(.L_x_28) ;  /* 0x0000db2000007945 */ /* 0x000fe20003800000 */
[-C--:B-1----:R-:W-:Y:S01]  /*13b70*/  IMAD R6, R13, R2.reuse, RZ ;  /* 0x000000020d067224 */ /* 0x082fe200078e02ff */
[----:B------:R-:W-:Y:S01]  /*13b80*/  SHF.L.U64.HI R11, R2, 0x3, R3 ;  /* 0x00000003020b7819 */ /* 0x000fe20000010203 */
[----:B------:R-:W-:-:S04]  /*13b90*/  IMAD.WIDE.U32 R4, R12, R2, R4 ;  /* 0x000000020c047225 */ /* 0x000fc800078e0004 */
[----:B------:R-:W-:Y:S02]  /*13ba0*/  IMAD R6, R12, R3, R6 ;  /* 0x000000030c067224 */ /* 0x000fe400078e0206 */
[----:B------:R-:W-:-:S03]  /*13bb0*/  IMAD.SHL.U32 R10, R2, 0x8, RZ ;  /* 0x00000008020a7824 */ /* 0x000fc600078e00ff */
[----:B------:R-:W-:Y:S02]  /*13bc0*/  IADD3 R5, R5, R6, RZ ;  /* 0x0000000605057210 */ /* 0x000fe40007ffe0ff */
[----:B------:R-:W-:Y:S01]  /*13bd0*/  IADD3 R6, P0, R4, UR4, RZ ;  /* 0x0000000404067c10 */ /* 0x000fe2000ff1e0ff */
[----:B------:R-:W-:-:S03]  /*13be0*/  IMAD R4, R3, 0x78, RZ ;  /* 0x0000007803047824 */ /* 0x000fc600078e02ff */
[----:B------:R-:W-:Y:S02]  /*13bf0*/  IADD3.X R7, R5, UR5, RZ, P0, !PT ;  /* 0x0000000505077c10 */ /* 0x000fe400087fe4ff */
[----:B------:R-:W-:-:S04]  /*13c00*/  IADD3 R8, P0, R10, R6, RZ ;  /* 0x000000060a087210 */ /* 0x000fc80007f1e0ff */
[----:B------:R-:W-:Y:S02]  /*13c10*/  IADD3.X R9, R11, R7, RZ, P0, !PT ;  /* 0x000000070b097210 */ /* 0x000fe400007fe4ff */
[----:B------:R-:W-:Y:S01]  /*13c20*/  ISETP.NE.AND P0, PT, R18, RZ, PT ;  /* 0x000000ff1200720c */ /* 0x000fe20003f05270 */
[----:B------:R-:W-:-:S04]  /*13c30*/  IMAD.WIDE.U32 R2, R2, 0x78, R8 ;  /* 0x0000007802027825 */ /* 0x000fc800078e0008 */
[----:B------:R-:W-:Y:S01]  /*13c40*/  IMAD.IADD R5, R3, 0x1, R4 ;  /* 0x0000000103057824 */ /* 0x000fe200078e0204 */
[-C--:B------:R-:W-:Y:S02]  /*13c50*/  IADD3 R10, P1, R10, R2.reuse, RZ ;  /* 0x000000020a0a7210 */ /* 0x080fe40007f3e0ff */
[----:B------:R-:W-:-:S03]  /*13c60*/  MOV R4, R2 ;  /* 0x0000000200047202 */ /* 0x000fc60000000f00 */
[----:B------:R-:W-:Y:S02]  /*13c70*/  IMAD.X R11, R11, 0x1, R5, P1 ;  /* 0x000000010b0b7824 */ /* 0x000fe400008e0605 */
[----:B------:R-:W-:Y:S06]  /*13c80*/  @!P0 BRA `(.L_x_29) ;  /* 0x000000a800888947 */ /* 0x000fec0003800000 */
[----:B------:R-:W1:Y:S01]  /*13c90*/  LDC.64 R14, c[0x0][0x5b0] ;  /* 0x00016c00ff0e7b82 */ /* 0x000e620000000a00 */
[----:B------:R-:W-:Y:S01]  /*13ca0*/  ULDC.64 UR4, c[0x0][0x5b8] ;  /* 0x00016e0000047ab9 */ /* 0x000fe20000000a00 */
[----:B------:R-:W-:Y:S01]  /*13cb0*/  ISETP.GE.AND P3, PT, R19, 0x1, PT ;  /* 0x000000011300780c */ /* 0x000fe20003f66270 */
[----:B------:R-:W-:Y:S01]  /*13cc0*/  IMAD R23, R23, UR4, RZ ;  /* 0x0000000417177c24 */ /* 0x000fe2000f8e02ff */
[----:B------:R-:W-:Y:S01]  /*13cd0*/  BSSY B1, `(.L_x_30) ;  /* 0x000000f000017945 */ /* 0x000fe20003800000 */
[----:B------:R-:W-:Y:S01]  /*13ce0*/  IMAD.WIDE.U32 R228, R22, UR4, R20 ;  /* 0x0000000416e47c25 */ /* 0x000fe2000f8e0014 */
[----:B------:R-:W-:Y:S02]  /*13cf0*/  ISETP.LT.OR P1, PT, R0, 0x1, !P3 ;  /* 0x000000010000780c */ /* 0x000fe40005f21670 */
[----:B------:R-:W2:Y:S01]  /*13d00*/  LDC.64 R224, c[0x0][0x5a8] ;  /* 0x00016a00ffe07b82 */ /* 0x000ea20000000a00 */
[----:B------:R-:W-:Y:S02]  /*13d10*/  IMAD R22, R22, UR5, R23 ;  /* 0x0000000516167c24 */ /* 0x000fe4000f8e0217 */
[----:B------:R-:W-:-:S03]  /*13d20*/  IMAD.MOV.U32 R226, RZ, RZ, R228 ;  /* 0x000000ffffe27224 */ /* 0x000fc600078e00e4 */
[----:B------:R-:W-:Y:S01]  /*13d30*/  IADD3 R227, R229, R22, RZ ;  /* 0x00000016e5e37210 */ /* 0x000fe20007ffe0ff */
[-C--:B-1----:R-:W-:Y:S02]  /*13d40*/  IMAD R20, R13, R14.reuse, RZ ;  /* 0x0000000e0d147224 */ /* 0x082fe400078e02ff */
[----:B------:R-:W-:-:S04]  /*13d50*/  IMAD.WIDE.U32 R2, R12, R14, R226 ;  /* 0x0000000e0c027225 */ /* 0x000fc800078e00e2 */
[----:B------:R-:W-:Y:S01]  /*13d60*/  IMAD R21, R12, R15, R20 ;  /* 0x0000000f0c157224 */ /* 0x000fe200078e0214 */
[----:B--2---:R-:W-:-:S04]  /*13d70*/  IADD3 R22, P0, R2, R224, RZ ;  /* 0x000000e002167210 */ /* 0x004fc80007f1e0ff */
[----:B------:R-:W-:Y:S01]  /*13d80*/  IADD3.X R23, R225, R3, R21, P0, !PT ;  /* 0x00000003e1177210 */ /* 0x000fe200007fe415 */
[----:B------:R-:W-:Y:S08]  /*13d90*/  @P1 BRA `(.L_x_31) ;  /* 0x0000000000081947 */ /* 0x000ff00003800000 */
[----:B------:R-:W-:Y:S02]  /*13da0*/  ULDC.64 UR4, c[0x0][0x208] ;  /* 0x0000820000047ab9 */ /* 0x000fe40000000a00 */
[----:B------:R1:W5:Y:S03]  /*13db0*/  LDG.E.U8 R16, desc[UR4][R22.64] ;  /* 0x0000000416107981 */ /* 0x000366000c1e1100 */
.L_x_31:
[----:B------:R-:W-:Y:S05]  /*13dc0*/  BSYNC B1 ;  /* 0x0000000000017941 */ /* 0x000fea0003800000 */
.L_x_30:
[----:B------:R-:W2:Y:S01]  /*13dd0*/  LDL.LU R3, [R1+0x80] ;  /* 0x0000800001037983 */ /* 0x000ea20000300800 */
[----:B-----5:R-:W-:Y:S01]  /*13de0*/  LOP3.LUT R2, R16, 0xffff, RZ, 0xc0, !PT ;  /* 0x0000ffff10027812 */ /* 0x020fe200078ec0ff */
[----:B------:R-:W-:Y:S01]  /*13df0*/  ULDC.64 UR4, c[0x0][0x208] ;  /* 0x0000820000047ab9 */ /* 0x000fe20000000a00 */
[----:B------:R-:W-:Y:S01]  /*13e00*/  ISETP.LT.OR P0, PT, R0, 0x2, !P3 ;  /* 0x000000020000780c */ /* 0x000fe20005f01670 */
[----:B------:R-:W-:Y:S01]  /*13e10*/  BSSY B1, `(.L_x_32) ;  /* 0x000000a000017945 */ /* 0x000fe20003800000 */
[----:B------:R-:W-:-:S05]  /*13e20*/  PRMT R2, R2, 0x8880, RZ ;  /* 0x0000888002027816 */ /* 0x000fca00000000ff */
[----:B------:R-:W-:-:S04]  /*13e30*/  IMAD R2, R2, R18, RZ ;  /* 0x0000001202027224 */ /* 0x000fc800078e02ff */
[----:B--2---:R-:W-:-:S05]  /*13e40*/  @!P1 IMAD R3, R3, R17, R2 ;  /* 0x0000001103039224 */ /* 0x004fca00078e0202 */
[----:B------:R2:W-:Y:S01]  /*13e50*/  @!P1 STG.E.U8 desc[UR4][R6.64], R3 ;  /* 0x0000000306009986 */ /* 0x0005e2000c101104 */
[----:B------:R-:W-:Y:S05]  /*13e60*/  @P0 BRA `(.L_x_33) ;  /* 0x0000000000100947 */ /* 0x000fea0003800000 */
[----:B------:R-:W-:Y:S02]  /*13e70*/  ULDC.64 UR4, c[0x0][0x208] ;  /* 0x0000820000047ab9 */ /* 0x000fe40000000a00 */
[----:B------:R-:W3:Y:S02]  /*13e80*/  LDG.E.U8 R16, desc[UR4][R22.64+0x1] ;  /* 0x0000010416107981 */ /* 0x000ee4000c1e1100 */
[----:B---3--:R-:W-:-:S05]  /*13e90*/  PRMT R2, R16, 0x8880, RZ ;  /* 0x0000888010027816 */ /* 0x008fca00000000ff */
[----:B------:R-:W-:-:S07]  /*13ea0*/  IMAD R2, R2, R18, RZ ;  /* 0x0000001202027224 */ /* 0x000fce00078e02ff */
.L_x_33:
[----:B------:R-:W-:Y:S05]  /*13eb0*/  BSYNC B1 ;  /* 0x0000000000017941 */ /* 0x000fea0003800000 */
.L_x_32:
[----:B--2---:R-:W2:Y:S01]  /*13ec0*/  LDL.LU R3, [R1+0x84] ;  /* 0x0000840001037983 */ /* 0x004ea20000300800 */
[----:B------:R-:W-:Y:S01]  /*13ed0*/  ULDC.64 UR4, c[0x0][0x208] ;  /* 0x0000820000047ab9 */ /* 0x000fe20000000a00 */
[----:B------:R-:W-:Y:S01]  /*13ee0*/  IMAD.SHL.U32 R20, R14, 0x8, RZ ;  /* 0x000000080e147824 */ /* 0x000fe200078e00ff */
[----:B------:R-:W-:Y:S01]  /*13ef0*/  BSSY B1, `(.L_x_34) ;  /* 0x0000011000017945 */ /* 0x000fe20003800000 */
[----:B--2---:R-:W-:-:S05]  /*13f00*/  @!P0 IMAD R3, R3, R17, R2 ;  /* 0x0000001103038224 */ /* 0x004fca00078e0202 */
[----:B------:R2:W-:Y:S01]  /*13f10*/  @!P0 STG.E.U8 desc[UR4][R6.64+0x1], R3 ;  /* 0x0000010306008986 */ /* 0x0005e2000c101104 */
[----:B------:R-:W-:-:S04]  /*13f20*/  ISETP.GE.AND P0, PT, R19, 0x9, PT ;  /* 0x000000091300780c */ /* 0x000fc80003f06270 */
[----:B------:R-:W-:Y:S02]  /*13f30*/  ISETP.LT.OR P4, PT, R0, 0x1, !P0 ;  /* 0x000000010000780c */ /* 0x000fe40004781670 */
[----:B--2---:R-:W-:Y:S02]  /*13f40*/  MOV R3, R21 ;  /* 0x0000001500037202 */ /* 0x004fe40000000f00 */
[----:B------:R-:W-:-:S05]  /*13f50*/  SHF.L.U64.HI R21, R14, 0x3, R15 ;  /* 0x000000030e157819 */ /* 0x000fca000001020f */
[----:B------:R2:W-:Y:S02]  /*13f60*/  STL.64 [R1+0x80], R20 ;  /* 0x0000801401007387 */ /* 0x0005e40000100a00 */
[----:B--2---:R-:W-:-:S05]  /*13f70*/  IMAD.WIDE.U32 R20, R12, R14, R20 ;  /* 0x0000000e0c147225 */ /* 0x004fca00078e0014 */
[----:B------:R-:W-:Y:S02]  /*13f80*/  IADD3 R3, R3, R21, RZ ;  /* 0x0000001503037210 */ /* 0x000fe40007ffe0ff */
[----:B------:R-:W-:-:S04]  /*13f90*/  IADD3 R20, P1, P2, R228, R224, R20 ;  /* 0x000000e0e4147210 */ /* 0x000fc80007a3e014 */
[----:B------:R-:W-:Y:S01]  /*13fa0*/  IADD3.X R21, R227, R225, R3, P1, P2 ;  /* 0x000000e1e3157210 */ /* 0x000fe20000fe4403 */
[----:B------:R-:W-:Y:S08]  /*13fb0*/  @P4 BRA `(.L_x_35) ;  /* 0x0000000000104947 */ /* 0x000ff00003800000 */
[----:B------:R-:W-:Y:S02]  /*13fc0*/  ULDC.64 UR4, c[0x0][0x208] ;  /* 0x0000820000047ab9 */ /* 0x000fe40000000a00 */
[----:B------:R-:W2:Y:S02]  /*13fd0*/  LDG.E.U8 R16, desc[UR4][R20.64] ;  /* 0x0000000414107981 */ /* 0x000ea4000c1e1100 */
[----:B--2---:R-:W-:-:S05]  /*13fe0*/  PRMT R2, R16, 0x8880, RZ ;  /* 0x0000888010027816 */ /* 0x004fca00000000ff */
[----:B------:R-:W-:-:S07]  /*13ff0*/  IMAD R2, R2, R18, RZ ;  /* 0x0000001202027224 */ /* 0x000fce00078e02ff */
.L_x_35:
[----:B------:R-:W-:Y:S05]  /*14000*/  BSYNC B1 ;  /* 0x0000000000017941 */ /* 0x000fea0003800000 */
.L_x_34:
[----:B------:R-:W2:Y:S01]  /*14010*/  LDL.LU R3, [R1+0x88] ;  /* 0x0000880001037983 */ /* 0x000ea20000300800 */
[----:B------:R-:W-:Y:S01]  /*14020*/  ISETP.LT.OR P1, PT, R0, 0x2, !P0 ;  /* 0x000000020000780c */ /* 0x000fe20004721670 */
[----:B------:R-:W-:Y:S01]  /*14030*/  ULDC.64 UR4, c[0x0][0x208] ;  /* 0x0000820000047ab9 */ /* 0x000fe20000000a00 */
[----:B------:R-:W-:Y:S01]  /*14040*/  BSSY B1, `(.L_x_36) ;  /* 0x0000008000017945 */ /* 0x000fe20003800000 */
[----:B--2---:R-:W-:-:S05]  /*14050*/  @!P4 IMAD R3, R3, R17, R2 ;  /* 0x000000110303c224 */ /* 0x004fca00078e0202 */
[----:B------:R2:W-:Y:S05]  /*14060*/  @!P4 STG.E.U8 desc[UR4][R8.64], R3 ;  /* 0x000000030800c986 */ /* 0x0005ea000c101104 */
[----:B------:R-:W-:Y:S05]  /*14070*/  @P1 BRA `(.L_x_37) ;  /* 0x0000000000101947 */ /* 0x000fea0003800000 */
[----:B------:R-:W-:Y:S02]  /*14080*/  ULDC.64 UR4, c[0x0][0x208] ;  /* 0x0000820000047ab9 */ /* 0x000fe40000000a00 */
[----:B------:R-:W3:Y:S02]  /*14090*/  LDG.E.U8 R16, desc[UR4][R20.64+0x1] ;  /* 0x0000010414107981 */ /* 0x000ee4000c1e1100 */
[----:B---3--:R-:W-:-:S05]  /*140a0*/  PRMT R2, R16, 0x8880, RZ ;  /* 0x0000888010027816 */ /* 0x008fca00000000ff */
[----:B------:R-:W-:-:S07]  /*140b0*/  IMAD R2, R2, R18, RZ ;  /* 0x0000001202027224 */ /* 0x000fce00078e02ff */
.L_x_37:
[----:B------:R-:W-:Y:S05]  /*140c0*/  BSYNC B1 ;  /* 0x0000000000017941 */ /* 0x000fea0003800000 */
.L_x_36:
[----:B--2---:R-:W2:Y:S01]  /*140d0*/  LDL.LU R3, [R1+0x8c] ;  /* 0x00008c0001037983 */ /* 0x004ea20000300800 */
[----:B------:R-:W-:Y:S01]  /*140e0*/  ULDC.64 UR4, c[0x0][0x208] ;  /* 0x0000820000047ab9 */ /* 0x000fe20000000a00 */
[----:B------:R-:W-:Y:S01]  /*140f0*/  BSSY B1, `(.L_x_38) ;  /* 0x0000009000017945 */ /* 0x000fe20003800000 */
[----:B--2---:R-:W-:-:S05]  /*14100*/  @!P1 IMAD R3, R3, R17, R2 ;  /* 0x0000001103039224 */ /* 0x004fca00078e0202 */
[----:B------:R2:W-:Y:S01]  /*14110*/  @!P1 STG.E.U8 desc[UR4][R8.64+0x1], R3 ;  /* 0x0000010308009986 */ /* 0x0005e2000c101104 */
[----:B------:R-:W-:-:S13]  /*14120*/  ISETP.LT.OR P1, PT, R0, 0x9, !P3 ;  /* 0x000000090000780c */ /* 0x000fda0005f21670 */
[----:B--2---:R-:W-:Y:S05]  /*14130*/  @P1 BRA `(.L_x_39) ;  /* 0x0000000000101947 */ /* 0x004fea0003800000 */
[----:B------:R-:W-:Y:S02]  /*14140*/  ULDC.64 UR4, c[0x0][0x208] ;  /* 0x0000820000047ab9 */ /* 0x000fe40000000a00 */
[----:B------:R-:W2:Y:S02]  /*14150*/  LDG.E.U8 R16, desc[UR4][R22.64+0x8] ;  /* 0x0000080416107981 */ /* 0x000ea4000c1e1100 */
[----:B--2---:R-:W-:-:S05]  /*14160*/  PRMT R2, R16, 0x8880, RZ ;  /* 0x0000888010027816 */ /* 0x004fca00000000ff */
[----:B------:R-:W-:-:S07]  /*14170*/  IMAD R2, R2, R18, RZ ;  /* 0x0000001202027224 */ /* 0x000fce00078e02ff */
.L_x_39:
[----:B------:R-:W-:Y:S05]  /*14180*/  BSYNC B1 ;  /* 0x0000000000017941 */ /* 0x000fea0003800000 */
.L_x_38:
[----:B------:R-:W2:Y:S04]  /*14190*/  LDL.LU R3, [R1+0x90] ;  /* 0x0000900001037983 */ /* 0x000ea80000300800 */
[----:B------:R3:W-:Y:S04]  /*141a0*/  STL.64 [R1+0xc0], R4 ;  /* 0x0000c00401007387 */ /* 0x0007e80000100a00 */
[----:B---3--:R-:W3:Y:S01]  /*141b0*/  LDL.LU.64 R4, [R1+0x80] ;  /* 0x0000800001047983 */ /* 0x008ee20000300a00 */
[----:B------:R-:W-:Y:S01]  /*141c0*/  ULDC.64 UR4, c[0x0][0x208] ;  /* 0x0000820000047ab9 */ /* 0x000fe20000000a00 */
[----:B--2---:R-:W-:-:S05]  /*141d0*/  @!P1 IMAD R3, R3, R17, R2 ;  /* 0x0000001103039224 */ /* 0x004fca00078e0202 */
[----:B------:R2:W-:Y:S02]  /*141e0*/  @!P1 STG.E.U8 desc[UR4][R6.64+0x8], R3 ;  /* 0x0000080306009986 */ /* 0x0005e4000c101104 */
[----:B--2---:R-:W-:-:S05]  /*141f0*/  IADD3 R3, P1, R12, 0x80, RZ ;  /* 0x000000800c037810 */ /* 0x004fca0007f3e0ff */
[----:B------:R-:W-:-:S04]  /*14200*/  IMAD.X R12, RZ, RZ, R13, P1 ;  /* 0x000000ffff0c7224 */ /* 0x000fc800008e060d */
[-C--:B------:R-:W-:Y:S02]  /*14210*/  IMAD R229, R12, R14.reuse, RZ ;  /* 0x0000000e0ce57224 */ /* 0x080fe400078e02ff */
[----:B---3--:R-:W-:-:S04]  /*14220*/  IMAD.WIDE.U32 R12, R3, R14, R4 ;  /* 0x0000000e030c7225 */ /* 0x008fc800078e0004 */
[----:B------:R-:W-:Y:S01]  /*14230*/  IMAD.WIDE.U32 R4, R3, R14, R226 ;  /* 0x0000000e03047225 */ /* 0x000fe200078e00e2 */
[----:B------:R-:W-:-:S03]  /*14240*/  IADD3 R12, P1, P2, R228, R224, R12 ;  /* 0x000000e0e40c7210 */ /* 0x000fc60007a3e00c */
[----:B------:R-:W-:Y:S01]  /*14250*/  IMAD R3, R3, R15, R229 ;  /* 0x0000000f03037224 */ /* 0x000fe200078e02e5 */
[----:B------:R-:W-:-:S04]  /*14260*/  IADD3 R14, P4, R4, R224, RZ ;  /* 0x000000e0040e7210 */ /* 0x000fc80007f9e0ff */
[----:B------:R-:W-:Y:S02]  /*14270*/  IADD3.X R15, R225, R5, R3, P4, !PT ;  /* 0x00000005e10f7210 */ /* 0x000fe400027fe403 */
[----:B------:R2:W5:Y:S01]  /*14280*/  LDL.LU.64 R4, [R1+0xc0] ;  /* 0x0000c00001047983 */ /* 0x0005620000300a00 */
[C---:B------:R-:W-:Y:S01]  /*14290*/  ISETP.LT.OR P4, PT, R0.reuse, 0xa, !P3 ;  /* 0x0000000a0000780c */ /* 0x040fe20005f81670 */
[----:B------:R-:W-:Y:S01]  /*142a0*/  BSSY B1, `(.L_x_40) ;  /* 0x0000009000017945 */ /* 0x000fe20003800000 */
[----:B------:R-:W-:Y:S02]  /*142b0*/  IADD3 R13, R3, R13, RZ ;  /* 0x0000000d030d7210 */ /* 0x000fe40007ffe0ff */
[----:B------:R-:W-:Y:S02]  /*142c0*/  ISETP.LT.OR P5, PT, R0, 0x9, !P0 ;  /* 0x000000090000780c */ /* 0x000fe400047a1670 */
[----:B------:R-:W-:-:S07]  /*142d0*/  IADD3.X R13, R227, R225, R13, P1, P2 ;  /* 0x000000e1e30d7210 */ /* 0x000fce0000fe440d */
[----:B--2---:R-:W-:Y:S05]  /*142e0*/  @P4 BRA `(.L_x_41) ;  /* 0x0000000000104947 */ /* 0x004fea0003800000 */
[----:B------:R-:W-:Y:S02]  /*142f0*/  ULDC.64 UR4, c[0x0][0x208] ;  /* 0x0000820000047ab9 */ /* 0x000fe40000000a00 */
[----:B------:R-:W2:Y:S02]  /*14300*/  LDG.E.U8 R16, desc[UR4][R22.64+0x9] ;  /* 0x0000090416107981 */ /* 0x000ea4000c1e1100 */
[----:B--2---:R-:W-:-:S05]  /*14310*/  PRMT R2, R16, 0x8880, RZ ;  /* 0x0000888010027816 */ /* 0x004fca00000000ff */
[----:B------:R-:W-:-:S07]  /*14320*/  IMAD R2, R2, R18, RZ ;  /* 0x0000001202027224 */ /* 0x000fce00078e02ff */
.L_x_41:
[----:B------:R-:W-:Y:S05]  /*14330*/  BSYNC B1 ;  /* 0x0000000000017941 */ /* 0x000fea0003800000 */
.L_x_40:
[----:B------:R-:W2:Y:S01]  /*14340*/  LDL.LU R3, [R1+0x94] ;  /* 0x0000940001037983 */ /* 0x000ea20000300800 */
[----:B------:R-:W-:Y:S01]  /*14350*/  ULDC.64 UR4, c[0x0][0x208] ;  /* 0x0000820000047ab9 */ /* 0x000fe20000000a00 */
[----:B------:R-:W-:Y:S01]  /*14360*/  BSSY B1, `(.L_x_42) ;  /* 0x0000008000017945 */ /* 0x000fe20003800000 */
[----:B--2---:R-:W-:-:S05]  /*14370*/  @!P4 IMAD R3, R3, R17, R2 ;  /* 0x000000110303c224 */ /* 0x004fca00078e0202 */
[----:B------:R2:W-:Y:S01]  /*14380*/  @!P4 STG.E.U8 desc[UR4][R6.64+0x9], R3 ;  /* 0x000009030600c986 */ /* 0x0005e2000c101104 */
[----:B------:R-:W-:Y:S05]  /*14390*/  @P5 BRA `(.L_x_43) ;  /* 0x0000000000105947 */ /* 0x000fea0003800000 */
[----:B------:R-:W-:Y:S02]  /*143a0*/  ULDC.64 UR4, c[0x0][0x208] ;  /* 0x0000820000047ab9 */ /* 0x000fe40000000a00 */
[----:B------:R-:W3:Y:S02]  /*143b0*/  LDG.E.U8 R16, desc[UR4][R20.64+0x8] ;  /* 0x0000080414107981 */ /* 0x000ee4000c1e1100 */
[----:B---3--:R-:W-:-:S05]  /*143c0*/  PRMT R2, R16, 0x8880, RZ ;  /* 0x0000888010027816 */ /* 0x008fca00000000ff */
[----:B------:R-:W-:-:S07]  /*143d0*/  IMAD R2, R2, R18, RZ ;  /* 0x0000001202027224 */ /* 0x000fce00078e02ff */
.L_x_43:
[----:B------:R-:W-:Y:S05]  /*143e0*/  BSYNC B1 ;  /* 0x0000000000017941 */ /* 0x000fea0003800000 */
.L_x_42:
[----:B--2---:R-:W2:Y:S01]  /*143f0*/  LDL.LU R3, [R1+0x98] ;  /* 0x0000980001037983 */ /* 0x004ea20000300800 */
[C---:B------:R-:W-:Y:S01]  /*14400*/  ISETP.LT.OR P2, PT, R0.reuse, 0xa, !P0 ;  /* 0x0000000a0000780c */ /* 0x040fe20004741670 */
[----:B------:R-:W-:Y:S01]  /*14410*/  ULDC.64 UR4, c[0x0][0x208] ;  /* 0x0000820000047ab9 */ /* 0x000fe20000000a00 */
[----:B------:R-:W-:Y:S01]  /*14420*/  ISETP.GE.AND P1, PT, R19, 0x81, PT ;  /* 0x000000811300780c */ /* 0x000fe20003f26270 */
[----:B------:R-:W-:Y:S03]  /*14430*/  BSSY B1, `(.L_x_44) ;  /* 0x0000009000017945 */ /* 0x000fe60003800000 */
[----:B------:R-:W-:Y:S01]  /*14440*/  ISETP.LT.OR P4, PT, R0, 0x1, !P1 ;  /* 0x000000010000780c */ /* 0x000fe20004f81670 */
[----:B--2---:R-:W-:-:S05]  /*14450*/  @!P5 IMAD R3, R3, R17, R2 ;  /* 0x000000110303d224 */ /* 0x004fca00078e0202 */
[----:B------:R2:W-:Y:S01]  /*14460*/  @!P5 STG.E.U8 desc[UR4][R8.64+0x8], R3 ;  /* 0x000008030800d986 */ /* 0x0005e2000c101104 */
[----:B------:R-:W-:Y:S06]  /*14470*/  @P2 BRA `(.L_x_45) ;  /* 0x0000000000102947 */ /* 0x000fec0003800000 */
[----:B------:R-:W-:Y:S02]  /*14480*/  ULDC.64 UR4, c[0x0][0x208] ;  /* 0x0000820000047ab9 */ /* 0x000fe40000000a00 */
[----:B------:R-:W3:Y:S02]  /*14490*/  LDG.E.U8 R16, desc[UR4][R20.64+0x9] ;  /* 0x0000090414107981 */ /* 0x000ee4000c1e1100 */
[----:B---3--:R-:W-:-:S05]  /*144a0*/  PRMT R2, R16, 0x8880, RZ ;  /* 0x0000888010027816 */ /* 0x008fca00000000ff */
[----:B------:R-:W-:-:S07]  /*144b0*/  IMAD R2, R2, R18, RZ ;  /* 0x0000001202027224 */ /* 0x000fce00078e02ff */
.L_x_45:
[----:B------:R-:W-:Y:S05]  /*144c0*/  BSYNC B1 ;  /* 0x0000000000017941 */ /* 0x000fea0003800000 */
.L_x_44:
[----:B--2---:R-:W2:Y:S01]  /*144d0*/  LDL.LU R3, [R1+0x9c] ;  /* 0x00009c0001037983 */ /* 0x004ea20000300800 */
        /* <DEDUP_REMOVED lines=9> */
.L_x_47:
[----:B------:R-:W-:Y:S05]  /*14570*/  BSYNC B1 ;  /* 0x0000000000017941 */ /* 0x000fea0003800000 */
.L_x_46:
[----:B--2---:R-:W2:Y:S01]  /*14580*/  LDL.LU R3, [R1+0x60] ;  /* 0x0000600001037983 */ /* 0x004ea20000300800 */
[----:B------:R-:W-:Y:S01]  /*14590*/  ULDC.64 UR4, c[0x0][0x208] ;  /* 0x0000820000047ab9 */ /* 0x000fe20000000a00 */
[----:B------:R-:W-:Y:S01]  /*145a0*/  ISETP.GE.AND P2, PT, R19, 0x89, PT ;  /* 0x000000891300780c */ /* 0x000fe20003f46270 */
[----:B------:R-:W-:Y:S03]  /*145b0*/  BSSY B1, `(.L_x_48) ;  /* 0x000000a000017945 */ /* 0x000fe60003800000 */
[----:B------:R-:W-:Y:S01]  /*145c0*/  ISETP.LT.OR P5, PT, R0, 0x1, !P2 ;  /* 0x000000010000780c */ /* 0x000fe200057a1670 */
[----:B--2---:R-:W-:-:S05]  /*145d0*/  @!P4 IMAD R3, R3, R17, R2 ;  /* 0x000000110303c224 */ /* 0x004fca00078e0202 */
[----:B-----5:R2:W-:Y:S01]  /*145e0*/  @!P4 STG.E.U8 desc[UR4][R4.64], R3 ;  /* 0x000000030400c986 */ /* 0x0205e2000c101104 */
[----:B------:R-:W-:-:S13]  /*145f0*/  ISETP.LT.OR P4, PT, R0, 0x2, !P1 ;  /* 0x000000020000780c */ /* 0x000fda0004f81670 */
[----:B--2---:R-:W-:Y:S05]  /*14600*/  @P4 BRA `(.L_x_49) ;  /* 0x0000000000104947 */ /* 0x004fea0003800000 */
[----:B------:R-:W-:Y:S02]  /*14610*/  ULDC.64 UR4, c[0x0][0x208] ;  /* 0x0000820000047ab9 */ /* 0x000fe40000000a00 */
[----:B------:R-:W2:Y:S02]  /*14620*/  LDG.E.U8 R16, desc[UR4][R14.64+0x1] ;  /* 0x000001040e107981 */ /* 0x000ea4000c1e1100 */
[----:B--2---:R-:W-:-:S05]  /*14630*/  PRMT R2, R16, 0x8880, RZ ;  /* 0x0000888010027816 */ /* 0x004fca00000000ff */
[----:B------:R-:W-:-:S07]  /*14640*/  IMAD R2, R2, R18, RZ ;  /* 0x0000001202027224 */ /* 0x000fce00078e02ff */
.L_x_49:
[----:B------:R-:W-:Y:S05]  /*14650*/  BSYNC B1 ;  /* 0x0000000000017941 */ /* 0x000fea0003800000 */
.L_x_48:
        /* <DEDUP_REMOVED lines=10> */
.L_x_51:
[----:B------:R-:W-:Y:S05]  /*14700*/  BSYNC B1 ;  /* 0x0000000000017941 */ /* 0x000fea0003800000 */
.L_x_50:
[----:B--2---:R-:W2:Y:S01]  /*14710*/  LDL.LU R3, [R1+0x68] ;  /* 0x0000680001037983 */ /* 0x004ea20000300800 */
[----:B------:R-:W-:Y:S01]  /*14720*/  ISETP.LT.OR P4, PT, R0, 0x2, !P2 ;  /* 0x000000020000780c */ /* 0x000fe20005781670 */
[----:B------:R-:W-:Y:S01]  /*14730*/  ULDC.64 UR4, c[0x0][0x208] ;  /* 0x0000820000047ab9 */ /* 0x000fe20000000a00 */
[----:B------:R-:W-:Y:S01]  /*14740*/  BSSY B1, `(.L_x_52) ;  /* 0x0000009000017945 */ /* 0x000fe20003800000 */
[----:B--2---:R-:W-:-:S05]  /*14750*/  @!P5 IMAD R3, R3, R17, R2 ;  /* 0x000000110303d224 */ /* 0x004fca00078e0202 */
[----:B------:R2:W-:Y:S01]  /*14760*/  @!P5 STG.E.U8 desc[UR4][R10.64], R3 ;  /* 0x000000030a00d986 */ /* 0x0005e2000c101104 */
[----:B------:R-:W-:-:S04]  /*14770*/  ISETP.LT.OR P5, PT, R0, 0x9, !P1 ;  /* 0x000000090000780c */ /* 0x000fc80004fa1670 */
[----:B------:R-:W-:Y:S09]  /*14780*/  @P4 BRA `(.L_x_53) ;  /* 0x0000000000104947 */ /* 0x000ff20003800000 */
[----:B------:R-:W-:Y:S02]  /*14790*/  ULDC.64 UR4, c[0x0][0x208] ;  /* 0x0000820000047ab9 */ /* 0x000fe40000000a00 */
[----:B------:R-:W3:Y:S02]  /*147a0*/  LDG.E.U8 R16, desc[UR4][R12.64+0x1] ;  /* 0x000001040c107981 */ /* 0x000ee4000c1e1100 */
[----:B---3--:R-:W-:-:S05]  /*147b0*/  PRMT R2, R16, 0x8880, RZ ;  /* 0x0000888010027816 */ /* 0x008fca00000000ff */
[----:B------:R-:W-:-:S07]  /*147c0*/  IMAD R2, R2, R18, RZ ;  /* 0x0000001202027224 */ /* 0x000fce00078e02ff */
.L_x_53:
[----:B------:R-:W-:Y:S05]  /*147d0*/  BSYNC B1 ;  /* 0x0000000000017941 */ /* 0x000fea0003800000 */
.L_x_52:
        /* <DEDUP_REMOVED lines=10> */
.L_x_55:
[----:B------:R-:W-:Y:S05]  /*14880*/  BSYNC B1 ;  /* 0x0000000000017941 */ /* 0x000fea0003800000 */
.L_x_54:
        /* <DEDUP_REMOVED lines=12> */
.L_x_57:
[----:B------:R-:W-:Y:S05]  /*14950*/  BSYNC B1 ;  /* 0x0000000000017941 */ /* 0x000fea0003800000 */
.L_x_56:
        /* <DEDUP_REMOVED lines=10> */
.L_x_59:
[----:B------:R-:W-:Y:S05]  /*14a00*/  BSYNC B1 ;  /* 0x0000000000017941 */ /* 0x000fea0003800000 */
.L_x_58:
        /* <DEDUP_REMOVED lines=12> */
.L_x_61:
[----:B------:R-:W-:Y:S05]  /*14ad0*/  BSYNC B1 ;  /* 0x0000000000017941 */ /* 0x000fea0003800000 */
.L_x_60:
        /* <DEDUP_REMOVED lines=10> */
.L_x_63:
[----:B------:R-:W-:Y:S05]  /*14b80*/  BSYNC B1 ;  /* 0x0000000000017941 */ /* 0x000fea0003800000 */
.L_x_62:
        /* <DEDUP_REMOVED lines=12> */
.L_x_65:
[----:B------:R-:W-:Y:S05]  /*14c50*/  BSYNC B1 ;  /* 0x0000000000017941 */ /* 0x000fea0003800000 */
.L_x_64:
        /* <DEDUP_REMOVED lines=10> */
.L_x_67:
[----:B------:R-:W-:Y:S05]  /*14d00*/  BSYNC B1 ;  /* 0x0000000000017941 */ /* 0x000fea0003800000 */
.L_x_66:
        /* <DEDUP_REMOVED lines=12> */
.L_x_69:
[----:B------:R-:W-:Y:S05]  /*14dd0*/  BSYNC B1 ;  /* 0x0000000000017941 */ /* 0x000fea0003800000 */
.L_x_68:
        /* <DEDUP_REMOVED lines=10> */
.L_x_71:
[----:B------:R-:W-:Y:S05]  /*14e80*/  BSYNC B1 ;  /* 0x0000000000017941 */ /* 0x000fea0003800000 */
.L_x_70:
        /* <DEDUP_REMOVED lines=12> */
.L_x_73:
[----:B------:R-:W-:Y:S05]  /*14f50*/  BSYNC B1 ;  /* 0x0000000000017941 */ /* 0x000fea0003800000 */
.L_x_72:
        /* <DEDUP_REMOVED lines=10> */
.L_x_75:
[----:B------:R-:W-:Y:S05]  /*15000*/  BSYNC B1 ;  /* 0x0000000000017941 */ /* 0x000fea0003800000 */
.L_x_74:
        /* <DEDUP_REMOVED lines=12> */
.L_x_77:
[----:B------:R-:W-:Y:S05]  /*150d0*/  BSYNC B1 ;  /* 0x0000000000017941 */ /* 0x000fea0003800000 */
.L_x_76:
        /* <DEDUP_REMOVED lines=10> */
.L_x_79:
[----:B------:R-:W-:Y:S05]  /*15180*/  BSYNC B1 ;  /* 0x0000000000017941 */ /* 0x000fea0003800000 */
.L_x_78:
        /* <DEDUP_REMOVED lines=12> */
.L_x_81:
[----:B------:R-:W-:Y:S05]  /*15250*/  BSYNC B1 ;  /* 0x0000000000017941 */ /* 0x000fea0003800000 */
.L_x_80:
        /* <DEDUP_REMOVED lines=10> */
.L_x_83:
[----:B------:R-:W-:Y:S05]  /*15300*/  BSYNC B1 ;  /* 0x0000000000017941 */ /* 0x000fea0003800000 */
.L_x_82:
        /* <DEDUP_REMOVED lines=12> */
.L_x_85:
[----:B------:R-:W-:Y:S05]  /*153d0*/  BSYNC B1 ;  /* 0x0000000000017941 */ /* 0x000fea0003800000 */
.L_x_84:
        /* <DEDUP_REMOVED lines=10> */
.L_x_87:
[----:B------:R-:W-:Y:S05]  /*15480*/  BSYNC B1 ;  /* 0x0000000000017941 */ /* 0x000fea0003800000 */
.L_x_86:
        /* <DEDUP_REMOVED lines=12> */
.L_x_89:
[----:B------:R-:W-:Y:S05]  /*15550*/  BSYNC B1 ;  /* 0x0000000000017941 */ /* 0x000fea0003800000 */
.L_x_88:
        /* <DEDUP_REMOVED lines=10> */
.L_x_91:
[----:B------:R-:W-:Y:S05]  /*15600*/  BSYNC B1 ;  /* 0x0000000000017941 */ /* 0x000fea0003800000 */
.L_x_90:
        /* <DEDUP_REMOVED lines=12> */
.L_x_93:
[----:B------:R-:W-:Y:S05]  /*156d0*/  BSYNC B1 ;  /* 0x0000000000017941 */ /* 0x000fea0003800000 */
.L_x_92:
        /* <DEDUP_REMOVED lines=10> */
.L_x_95:
[----:B------:R-:W-:Y:S05]  /*15780*/  BSYNC B1 ;  /* 0x0000000000017941 */ /* 0x000fea0003800000 */
.L_x_94:
[----:B--2---:R-:W2:Y:S01]  /*15790*/  LDL.LU R3, [R1] ;  /* 0x0000000001037983 */ /* 0x004ea20000300800 */
        /* <DEDUP_REMOVED lines=11> */
.L_x_97:
[----:B------:R-:W-:Y:S05]  /*15850*/  BSYNC B1 ;  /* 0x0000000000017941 */ /* 0x000fea0003800000 */
.L_x_96:
        /* <DEDUP_REMOVED lines=10> */
.L_x_99:
[----:B------:R-:W-:Y:S05]  /*15900*/  BSYNC B1 ;  /* 0x0000000000017941 */ /* 0x000fea0003800000 */
.L_x_98:
        /* <DEDUP_REMOVED lines=12> */
.L_x_101:
[----:B------:R-:W-:Y:S05]  /*159d0*/  BSYNC B1 ;  /* 0x0000000000017941 */ /* 0x000fea0003800000 */
.L_x_100:
        /* <DEDUP_REMOVED lines=10> */
.L_x_103:
[----:B------:R-:W-:Y:S05]  /*15a80*/  BSYNC B1 ;  /* 0x0000000000017941 */ /* 0x000fea0003800000 */
.L_x_102:
        /* <DEDUP_REMOVED lines=12> */
.L_x_105:
[----:B------:R-:W-:Y:S05]  /*15b50*/  BSYNC B1 ;  /* 0x0000000000017941 */ /* 0x000fea0003800000 */
.L_x_104:
        /* <DEDUP_REMOVED lines=10> */
.L_x_107:
[----:B------:R-:W-:Y:S05]  /*15c00*/  BSYNC B1 ;  /* 0x0000000000017941 */ /* 0x000fea0003800000 */
.L_x_106:
        /* <DEDUP_REMOVED lines=12> */
.L_x_109:
[----:B------:R-:W-:Y:S05]  /*15cd0*/  BSYNC B1 ;  /* 0x0000000000017941 */ /* 0x000fea0003800000 */
.L_x_108:
        /* <DEDUP_REMOVED lines=10> */
.L_x_111:
[----:B------:R-:W-:Y:S05]  /*15d80*/  BSYNC B1 ;  /* 0x0000000000017941 */ /* 0x000fea0003800000 */
.L_x_110:
[----:B------:R-:W-:Y:S01]  /*15d90*/  ISETP.LT.OR P4, PT, R0, 0x22, !P1 ;  /* 0x000000220000780c */ /* 0x000fe20004f81670 */
[----:B------:R-:W-:Y:S01]  /*15da0*/  @!P5 IMAD R216, R216, R17, R2 ;  /* 0x00000011d8d8d224 */ /* 0x000fe200078e0202 */
[----:B------:R-:W-:Y:S01]  /*15db0*/  ULDC.64 UR4, c[0x0][0x208] ;  /* 0x0000820000047ab9 */ /* 0x000fe20000000a00 */
[----:B------:R-:W-:Y:S03]  /*15dc0*/  BSSY B1, `(.L_x_112) ;  /* 0x0000008000017945 */ /* 0x000fe60003800000 */
[----:B------:R3:W-:Y:S01]  /*15dd0*/  @!P5 STG.E.U8 desc[UR4][R4.64+0x20], R216 ;  /* 0x000020d80400d986 */ /* 0x0007e2000c101104 */
[----:B------:R-:W-:-:S06]  /*15de0*/  ISETP.LT.OR P5, PT, R0, 0x21, !P2 ;  /* 0x000000210000780c */ /* 0x000fcc00057a1670 */
[----:B------:R-:W-:Y:S07]  /*15df0*/  @P4 BRA `(.L_x_113) ;  /* 0x0000000000104947 */ /* 0x000fee0003800000 */
[----:B------:R-:W-:Y:S02]  /*15e00*/  ULDC.64 UR4, c[0x0][0x208] ;  /* 0x0000820000047ab9 */ /* 0x000fe40000000a00 */
[----:B------:R-:W2:Y:S02]  /*15e10*/  LDG.E.U8 R16, desc[UR4][R14.64+0x21] ;  /* 0x000021040e107981 */ /* 0x000ea4000c1e1100 */
[----:B--2---:R-:W-:-:S05]  /*15e20*/  PRMT R3, R16, 0x8880, RZ ;  /* 0x0000888010037816 */ /* 0x004fca00000000ff */
[----:B------:R-:W-:-:S07]  /*15e30*/  IMAD R2, R3, R18, RZ ;  /* 0x0000001203027224 */ /* 0x000fce00078e02ff */
.L_x_113:
[----:B------:R-:W-:Y:S05]  /*15e40*/  BSYNC B1 ;  /* 0x0000000000017941 */ /* 0x000fea0003800000 */
.L_x_112:
[----:B------:R-:W-:Y:S01]  /*15e50*/  @!P4 IMAD R217, R217, R17, R2 ;  /* 0x00000011d9d9c224 */ /* 0x000fe200078e0202 */
[----:B------:R-:W-:Y:S01]  /*15e60*/  ULDC.64 UR4, c[0x0][0x208] ;  /* 0x0000820000047ab9 */ /* 0x000fe20000000a00 */
[----:B------:R-:W-:Y:S03]  /*15e70*/  BSSY B1, `(.L_x_114) ;  /* 0x0000007000017945 */ /* 0x000fe60003800000 */
[----:B------:R4:W-:Y:S01]  /*15e80*/  @!P4 STG.E.U8 desc[UR4][R4.64+0x21], R217 ;  /* 0x000021d90400c986 */ /* 0x0009e2000c101104 */
[----:B------:R-:W-:Y:S05]  /*15e90*/  @P5 BRA `(.L_x_115) ;  /* 0x0000000000105947 */ /* 0x000fea0003800000 */
[----:B------:R-:W-:Y:S02]  /*15ea0*/  ULDC.64 UR4, c[0x0][0x208] ;  /* 0x0000820000047ab9 */ /* 0x000fe40000000a00 */
[----:B------:R-:W2:Y:S02]  /*15eb0*/  LDG.E.U8 R16, desc[UR4][R12.64+0x20] ;  /* 0x000020040c107981 */ /* 0x000ea4000c1e1100 */
[----:B--2---:R-:W-:-:S05]  /*15ec0*/  PRMT R3, R16, 0x8880, RZ ;  /* 0x0000888010037816 */ /* 0x004fca00000000ff */
[----:B------:R-:W-:-:S07]  /*15ed0*/  IMAD R2, R3, R18, RZ ;  /* 0x0000001203027224 */ /* 0x000fce00078e02ff */
.L_x_115:
[----:B------:R-:W-:Y:S05]  /*15ee0*/  BSYNC B1 ;  /* 0x0000000000017941 */ /* 0x000fea0003800000 */
.L_x_114:
[----:B------:R-:W-:Y:S01]  /*15ef0*/  ISETP.LT.OR P4, PT, R0, 0x22, !P2 ;  /* 0x000000220000780c */ /* 0x000fe20005781670 */
[----:B--2---:R-:W-:Y:S01]  /*15f00*/  @!P5 IMAD R3, R218, R17, R2 ;  /* 0x00000011da03d224 */ /* 0x004fe200078e0202 */
        /* <DEDUP_REMOVED lines=9> */
.L_x_117:
[----:B------:R-:W-:Y:S05]  /*15fa0*/  BSYNC B1 ;  /* 0x0000000000017941 */ /* 0x000fea0003800000 */
.L_x_116:
        /* <DEDUP_REMOVED lines=9> */
.L_x_119:
[----:B------:R-:W-:Y:S05]  /*16040*/  BSYNC B1 ;  /* 0x0000000000017941 */ /* 0x000fea0003800000 */
.L_x_118:
        /* <DEDUP_REMOVED lines=11> */
.L_x_121:
[----:B------:R-:W-:Y:S05]  /*16100*/  BSYNC B1 ;  /* 0x0000000000017941 */ /* 0x000fea0003800000 */
.L_x_120:
        /* <DEDUP_REMOVED lines=9> */
.L_x_123:
[----:B------:R-:W-:Y:S05]  /*161a0*/  BSYNC B1 ;  /* 0x0000000000017941 */ /* 0x000fea0003800000 */
.L_x_122:
        /* <DEDUP_REMOVED lines=11> */
.L_x_125:
[----:B------:R-:W-:Y:S05]  /*16260*/  BSYNC B1 ;  /* 0x0000000000017941 */ /* 0x000fea0003800000 */
.L_x_124:
        /* <DEDUP_REMOVED lines=9> */
.L_x_127:
[----:B------:R-:W-:Y:S05]  /*16300*/  BSYNC B1 ;  /* 0x0000000000017941 */ /* 0x000fea0003800000 */
.L_x_126:
        /* <DEDUP_REMOVED lines=11> */
.L_x_129:
[----:B------:R-:W-:Y:S05]  /*163c0*/  BSYNC B1 ;  /* 0x0000000000017941 */ /* 0x000fea0003800000 */
.L_x_128:
        /* <DEDUP_REMOVED lines=9> */
.L_x_131:
[----:B------:R-:W-:Y:S05]  /*16460*/  BSYNC B1 ;  /* 0x0000000000017941 */ /* 0x000fea0003800000 */
.L_x_130:
        /* <DEDUP_REMOVED lines=11> */
.L_x_133:
[----:B------:R-:W-:Y:S05]  /*16520*/  BSYNC B1 ;  /* 0x0000000000017941 */ /* 0x000fea0003800000 */
.L_x_132:
        /* <DEDUP_REMOVED lines=9> */
.L_x_135:
[----:B------:R-:W-:Y:S05]  /*165c0*/  BSYNC B1 ;  /* 0x0000000000017941 */ /* 0x000fea0003800000 */
.L_x_134:
        /* <DEDUP_REMOVED lines=11> */
.L_x_137:
[----:B------:R-:W-:Y:S05]  /*16680*/  BSYNC B1 ;  /* 0x0000000000017941 */ /* 0x000fea0003800000 */
.L_x_136:
        /* <DEDUP_REMOVED lines=9> */
.L_x_139:
[----:B------:R-:W-:Y:S05]  /*16720*/  BSYNC B1 ;  /* 0x0000000000017941 */ /* 0x000fea0003800000 */
.L_x_138:
        /* <DEDUP_REMOVED lines=11> */
.L_x_141:
[----:B------:R-:W-:Y:S05]  /*167e0*/  BSYNC B1 ;  /* 0x0000000000017941 */ /* 0x000fea0003800000 */
.L_x_140:
        /* <DEDUP_REMOVED lines=9> */
.L_x_143:
[----:B------:R-:W-:Y:S05]  /*16880*/  BSYNC B1 ;  /* 0x0000000000017941 */ /* 0x000fea0003800000 */
.L_x_142:
        /* <DEDUP_REMOVED lines=11> */
.L_x_145:
[----:B------:R-:W-:Y:S05]  /*16940*/  BSYNC B1 ;  /* 0x0000000000017941 */ /* 0x000fea0003800000 */
.L_x_144:
        /* <DEDUP_REMOVED lines=9> */
.L_x_147:
[----:B------:R-:W-:Y:S05]  /*169e0*/  BSYNC B1 ;  /* 0x0000000000017941 */ /* 0x000fea0003800000 */
.L_x_146:
        /* <DEDUP_REMOVED lines=11> */
.L_x_149:
[----:B------:R-:W-:Y:S05]  /*16aa0*/  BSYNC B1 ;  /* 0x0000000000017941 */ /* 0x000fea0003800000 */
.L_x_148:
        /* <DEDUP_REMOVED lines=9> */
.L_x_151:
[----:B------:R-:W-:Y:S05]  /*16b40*/  BSYNC B1 ;  /* 0x0000000000017941 */ /* 0x000fea0003800000 */
.L_x_150:
        /* <DEDUP_REMOVED lines=11> */
.L_x_153:
[----:B------:R-:W-:Y:S05]  /*16c00*/  BSYNC B1 ;  /* 0x0000000000017941 */ /* 0x000fea0003800000 */
.L_x_152:
        /* <DEDUP_REMOVED lines=9> */
.L_x_155:
[----:B------:R-:W-:Y:S05]  /*16ca0*/  BSYNC B1 ;  /* 0x0000000000017941 */ /* 0x000fea0003800000 */
.L_x_154:
        /* <DEDUP_REMOVED lines=11> */
.L_x_157:
[----:B------:R-:W-:Y:S05]  /*16d60*/  BSYNC B1 ;  /* 0x0000000000017941 */ /* 0x000fea0003800000 */
.L_x_156:
        /* <DEDUP_REMOVED lines=9> */
.L_x_159:
[----:B------:R-:W-:Y:S05]  /*16e00*/  BSYNC B1 ;  /* 0x0000000000017941 */ /* 0x000fea0003800000 */
.L_x_158:
        /* <DEDUP_REMOVED lines=11> */
.L_x_161:
[----:B------:R-:W-:Y:S05]  /*16ec0*/  BSYNC B1 ;  /* 0x0000000000017941 */ /* 0x000fea0003800000 */
.L_x_160:
        /* <DEDUP_REMOVED lines=9> */
.L_x_163:
[----:B------:R-:W-:Y:S05]  /*16f60*/  BSYNC B1 ;  /* 0x0000000000017941 */ /* 0x000fea0003800000 */
.L_x_162:
        /* <DEDUP_REMOVED lines=11> */
.L_x_165:
[----:B------:R-:W-:Y:S05]  /*17020*/  BSYNC B1 ;  /* 0x0000000000017941 */ /* 0x000fea0003800000 */
.L_x_164:
        /* <DEDUP_REMOVED lines=9> */
.L_x_167:
[----:B------:R-:W-:Y:S05]  /*170c0*/  BSYNC B1 ;  /* 0x0000000000017941 */ /* 0x000fea0003800000 */
.L_x_166:
        /* <DEDUP_REMOVED lines=11> */
.L_x_169:
[----:B------:R-:W-:Y:S05]  /*17180*/  BSYNC B1 ;  /* 0x0000000000017941 */ /* 0x000fea0003800000 */
.L_x_168:
        /* <DEDUP_REMOVED lines=9> */
.L_x_171:
[----:B------:R-:W-:Y:S05]  /*17220*/  BSYNC B1 ;  /* 0x0000000000017941 */ /* 0x000fea0003800000 */
.L_x_170:
        /* <DEDUP_REMOVED lines=11> */
.L_x_173:
[----:B------:R-:W-:Y:S05]  /*172e0*/  BSYNC B1 ;  /* 0x0000000000017941 */ /* 0x000fea0003800000 */
.L_x_172:
        /* <DEDUP_REMOVED lines=9> */
.L_x_175:
[----:B------:R-:W-:Y:S05]  /*17380*/  BSYNC B1 ;  /* 0x0000000000017941 */ /* 0x000fea0003800000 */
.L_x_174:
        /* <DEDUP_REMOVED lines=11> */
.L_x_177:
[----:B------:R-:W-:Y:S05]  /*17440*/  BSYNC B1 ;  /* 0x0000000000017941 */ /* 0x000fea0003800000 */
.L_x_176:
        /* <DEDUP_REMOVED lines=9> */
.L_x_179:
[----:B------:R-:W-:Y:S05]  /*174e0*/  BSYNC B1 ;  /* 0x0000000000017941 */ /* 0x000fea0003800000 */
.L_x_178:
        /* <DEDUP_REMOVED lines=11> */
.L_x_181:
[----:B------:R-:W-:Y:S05]  /*175a0*/  BSYNC B1 ;  /* 0x0000000000017941 */ /* 0x000fea0003800000 */
.L_x_180:
        /* <DEDUP_REMOVED lines=9> */
.L_x_183:
[----:B------:R-:W-:Y:S05]  /*17640*/  BSYNC B1 ;  /* 0x0000000000017941 */ /* 0x000fea0003800000 */
.L_x_182:
        /* <DEDUP_REMOVED lines=11> */
.L_x_185:
[----:B------:R-:W-:Y:S05]  /*17700*/  BSYNC B1 ;  /* 0x0000000000017941 */ /* 0x000fea0003800000 */
.L_x_184:
        /* <DEDUP_REMOVED lines=9> */
.L_x_187:
[----:B------:R-:W-:Y:S05]  /*177a0*/  BSYNC B1 ;  /* 0x0000000000017941 */ /* 0x000fea0003800000 */
.L_x_186:
        /* <DEDUP_REMOVED lines=11> */
.L_x_189:
[----:B------:R-:W-:Y:S05]  /*17860*/  BSYNC B1 ;  /* 0x0000000000017941 */ /* 0x000fea0003800000 */
.L_x_188:
        /* <DEDUP_REMOVED lines=9> */
.L_x_191:
[----:B------:R-:W-:Y:S05]  /*17900*/  BSYNC B1 ;  /* 0x0000000000017941 */ /* 0x000fea0003800000 */
.L_x_190:
        /* <DEDUP_REMOVED lines=11> */
.L_x_193:
[----:B------:R-:W-:Y:S05]  /*179c0*/  BSYNC B1 ;  /* 0x0000000000017941 */ /* 0x000fea0003800000 */
.L_x_192:
        /* <DEDUP_REMOVED lines=9> */
.L_x_195:
[----:B------:R-:W-:Y:S05]  /*17a60*/  BSYNC B1 ;  /* 0x0000000000017941 */ /* 0x000fea0003800000 */
.L_x_194:
        /* <DEDUP_REMOVED lines=11> */
.L_x_197:
[----:B------:R-:W-:Y:S05]  /*17b20*/  BSYNC B1 ;  /* 0x0000000000017941 */ /* 0x000fea0003800000 */
.L_x_196:
        /* <DEDUP_REMOVED lines=9> */
.L_x_199:
[----:B------:R-:W-:Y:S05]  /*17bc0*/  BSYNC B1 ;  /* 0x0000000000017941 */ /* 0x000fea0003800000 */
.L_x_198:
        /* <DEDUP_REMOVED lines=11> */
.L_x_201:
[----:B------:R-:W-:Y:S05]  /*17c80*/  BSYNC B1 ;  /* 0x0000000000017941 */ /* 0x000fea0003800000 */
.L_x_200:
        /* <DEDUP_REMOVED lines=9> */
.L_x_203:
[----:B------:R-:W-:Y:S05]  /*17d20*/  BSYNC B1 ;  /* 0x0000000000017941 */ /* 0x000fea0003800000 */
.L_x_202:
        /* <DEDUP_REMOVED lines=11> */
.L_x_205:
[----:B------:R-:W-:Y:S05]  /*17de0*/  BSYNC B1 ;  /* 0x0000000000017941 */ /* 0x000fea0003800000 */
.L_x_204:
        /* <DEDUP_REMOVED lines=9> */
.L_x_207:
[----:B------:R-:W-:Y:S05]  /*17e80*/  BSYNC B1 ;  /* 0x0000000000017941 */ /* 0x000fea0003800000 */
.L_x_206:
        /* <DEDUP_REMOVED lines=11> */
.L_x_209:
[----:B------:R-:W-:Y:S05]  /*17f40*/  BSYNC B1 ;  /* 0x0000000000017941 */ /* 0x000fea0003800000 */
.L_x_208:
        /* <DEDUP_REMOVED lines=9> */
.L_x_211:
[----:B------:R-:W-:Y:S05]  /*17fe0*/  BSYNC B1 ;  /* 0x0000000000017941 */ /* 0x000fea0003800000 */
.L_x_210:
        /* <DEDUP_REMOVED lines=11> */
.L_x_213:
[----:B------:R-:W-:Y:S05]  /*180a0*/  BSYNC B1 ;  /* 0x0000000000017941 */ /* 0x000fea0003800000 */
.L_x_212:
        /* <DEDUP_REMOVED lines=9> */
.L_x_215:
[----:B------:R-:W-:Y:S05]  /*18140*/  BSYNC B1 ;  /* 0x0000000000017941 */ /* 0x000fea0003800000 */
.L_x_214:
        /* <DEDUP_REMOVED lines=11> */
.L_x_217:
[----:B------:R-:W-:Y:S05]  /*18200*/  BSYNC B1 ;  /* 0x0000000000017941 */ /* 0x000fea0003800000 */
.L_x_216:
        /* <DEDUP_REMOVED lines=9> */
.L_x_219:
[----:B------:R-:W-:Y:S05]  /*182a0*/  BSYNC B1 ;  /* 0x0000000000017941 */ /* 0x000fea0003800000 */
.L_x_218:
        /* <DEDUP_REMOVED lines=11> */
.L_x_221:
[----:B------:R-:W-:Y:S05]  /*18360*/  BSYNC B1 ;  /* 0x0000000000017941 */ /* 0x000fea0003800000 */
.L_x_220:
        /* <DEDUP_REMOVED lines=9> */
.L_x_223:
[----:B------:R-:W-:Y:S05]  /*18400*/  BSYNC B1 ;  /* 0x0000000000017941 */ /* 0x000fea0003800000 */
.L_x_222:
        /* <DEDUP_REMOVED lines=11> */
.L_x_225:
[----:B------:R-:W-:Y:S05]  /*184c0*/  BSYNC B1 ;  /* 0x0000000000017941 */ /* 0x000fea0003800000 */
.L_x_224:
        /* <DEDUP_REMOVED lines=9> */
.L_x_227:
[----:B------:R-:W-:Y:S05]  /*18560*/  BSYNC B1 ;  /* 0x0000000000017941 */ /* 0x000fea0003800000 */
.L_x_226:
        /* <DEDUP_REMOVED lines=11> */
.L_x_229:
[----:B------:R-:W-:Y:S05]  /*18620*/  BSYNC B1 ;  /* 0x0000000000017941 */ /* 0x000fea0003800000 */
.L_x_228:
        /* <DEDUP_REMOVED lines=9> */
.L_x_231:
[----:B------:R-:W-:Y:S05]  /*186c0*/  BSYNC B1 ;  /* 0x0000000000017941 */ /* 0x000fea0003800000 */
.L_x_230:
        /* <DEDUP_REMOVED lines=11> */
.L_x_233:
[----:B------:R-:W-:Y:S05]  /*18780*/  BSYNC B1 ;  /* 0x0000000000017941 */ /* 0x000fea0003800000 */
.L_x_232:
        /* <DEDUP_REMOVED lines=9> */
.L_x_235:
[----:B------:R-:W-:Y:S05]  /*18820*/  BSYNC B1 ;  /* 0x0000000000017941 */ /* 0x000fea0003800000 */
.L_x_234:
        /* <DEDUP_REMOVED lines=11> */
.L_x_237:
[----:B------:R-:W-:Y:S05]  /*188e0*/  BSYNC B1 ;  /* 0x0000000000017941 */ /* 0x000fea0003800000 */
.L_x_236:
        /* <DEDUP_REMOVED lines=9> */
.L_x_239:
[----:B------:R-:W-:Y:S05]  /*18980*/  BSYNC B1 ;  /* 0x0000000000017941 */ /* 0x000fea0003800000 */
.L_x_238:
        /* <DEDUP_REMOVED lines=11> */
.L_x_241:
[----:B------:R-:W-:Y:S05]  /*18a40*/  BSYNC B1 ;  /* 0x0000000000017941 */ /* 0x000fea0003800000 */
.L_x_240:
        /* <DEDUP_REMOVED lines=9> */
.L_x_243:
[----:B------:R-:W-:Y:S05]  /*18ae0*/  BSYNC B1 ;  /* 0x0000000000017941 */ /* 0x000fea0003800000 */
.L_x_242:
        /* <DEDUP_REMOVED lines=11> */
.L_x_245:
[----:B------:R-:W-:Y:S05]  /*18ba0*/  BSYNC B1 ;  /* 0x0000000000017941 */ /* 0x000fea0003800000 */
.L_x_244:
        /* <DEDUP_REMOVED lines=9> */
.L_x_247:
[----:B------:R-:W-:Y:S05]  /*18c40*/  BSYNC B1 ;  /* 0x0000000000017941 */ /* 0x000fea0003800000 */
.L_x_246:
        /* <DEDUP_REMOVED lines=11> */
.L_x_249:
[----:B------:R-:W-:Y:S05]  /*18d00*/  BSYNC B1 ;  /* 0x0000000000017941 */ /* 0x000fea0003800000 */
.L_x_248:
        /* <DEDUP_REMOVED lines=9> */
.L_x_251:
[----:B------:R-:W-:Y:S05]  /*18da0*/  BSYNC B1 ;  /* 0x0000000000017941 */ /* 0x000fea0003800000 */
.L_x_250:
        /* <DEDUP_REMOVED lines=11> */
.L_x_253:
[----:B------:R-:W-:Y:S05]  /*18e60*/  BSYNC B1 ;  /* 0x0000000000017941 */ /* 0x000fea0003800000 */
.L_x_252:
        /* <DEDUP_REMOVED lines=9> */
.L_x_255:
[----:B------:R-:W-:Y:S05]  /*18f00*/  BSYNC B1 ;  /* 0x0000000000017941 */ /* 0x000fea0003800000 */
.L_x_254:
        /* <DEDUP_REMOVED lines=11> */
.L_x_257:
[----:B------:R-:W-:Y:S05]  /*18fc0*/  BSYNC B1 ;  /* 0x0000000000017941 */ /* 0x000fea0003800000 */
.L_x_256:
        /* <DEDUP_REMOVED lines=9> */
.L_x_259:
[----:B------:R-:W-:Y:S05]  /*19060*/  BSYNC B1 ;  /* 0x0000000000017941 */ /* 0x000fea0003800000 */
.L_x_258:
        /* <DEDUP_REMOVED lines=11> */
.L_x_261:
[----:B------:R-:W-:Y:S05]  /*19120*/  BSYNC B1 ;  /* 0x0000000000017941 */ /* 0x000fea0003800000 */
.L_x_260:
        /* <DEDUP_REMOVED lines=9> */
.L_x_263:
[----:B------:R-:W-:Y:S05]  /*191c0*/  BSYNC B1 ;  /* 0x0000000000017941 */ /* 0x000fea0003800000 */
.L_x_262:
        /* <DEDUP_REMOVED lines=11> */
.L_x_265:
[----:B------:R-:W-:Y:S05]  /*19280*/  BSYNC B1 ;  /* 0x0000000000017941 */ /* 0x000fea0003800000 */
.L_x_264:
        /* <DEDUP_REMOVED lines=9> */
.L_x_267:
[----:B------:R-:W-:Y:S05]  /*19320*/  BSYNC B1 ;  /* 0x0000000000017941 */ /* 0x000fea0003800000 */
.L_x_266:
        /* <DEDUP_REMOVED lines=11> */
.L_x_269:
[----:B------:R-:W-:Y:S05]  /*193e0*/  BSYNC B1 ;  /* 0x0000000000017941 */ /* 0x000fea0003800000 */
.L_x_268:
        /* <DEDUP_REMOVED lines=9> */
.L_x_271:
[----:B------:R-:W-:Y:S05]  /*19480*/  BSYNC B1 ;  /* 0x0000000000017941 */ /* 0x000fea0003800000 */
.L_x_270:
        /* <DEDUP_REMOVED lines=11> */
.L_x_273:
[----:B------:R-:W-:Y:S05]  /*19540*/  BSYNC B1 ;  /* 0x0000000000017941 */ /* 0x000fea0003800000 */
.L_x_272:
        /* <DEDUP_REMOVED lines=9> */
.L_x_275:
[----:B------:R-:W-:Y:S05]  /*195e0*/  BSYNC B1 ;  /* 0x0000000000017941 */ /* 0x000fea0003800000 */
.L_x_274:
        /* <DEDUP_REMOVED lines=11> */
.L_x_277:
[----:B------:R-:W-:Y:S05]  /*196a0*/  BSYNC B1 ;  /* 0x0000000000017941 */ /* 0x000fea0003800000 */
.L_x_276:
        /* <DEDUP_REMOVED lines=9> */
.L_x_279:
[----:B------:R-:W-:Y:S05]  /*19740*/  BSYNC B1 ;  /* 0x0000000000017941 */ /* 0x000fea0003800000 */
.L_x_278:
        /* <DEDUP_REMOVED lines=11> */
.L_x_281:
[----:B------:R-:W-:Y:S05]  /*19800*/  BSYNC B1 ;  /* 0x0000000000017941 */ /* 0x000fea0003800000 */
.L_x_280:
        /* <DEDUP_REMOVED lines=9> */
.L_x_283:
[----:B------:R-:W-:Y:S05]  /*198a0*/  BSYNC B1 ;  /* 0x0000000000017941 */ /* 0x000fea0003800000 */
.L_x_282:
        /* <DEDUP_REMOVED lines=11> */
.L_x_285:
[----:B------:R-:W-:Y:S05]  /*19960*/  BSYNC B1 ;  /* 0x0000000000017941 */ /* 0x000fea0003800000 */
.L_x_284:
        /* <DEDUP_REMOVED lines=9> */
.L_x_287:
[----:B------:R-:W-:Y:S05]  /*19a00*/  BSYNC B1 ;  /* 0x0000000000017941 */ /* 0x000fea0003800000 */
.L_x_286:
        /* <DEDUP_REMOVED lines=11> */
.L_x_289:
[----:B------:R-:W-:Y:S05]  /*19ac0*/  BSYNC B1 ;  /* 0x0000000000017941 */ /* 0x000fea0003800000 */
.L_x_288:
        /* <DEDUP_REMOVED lines=9> */
.L_x_291:
[----:B------:R-:W-:Y:S05]  /*19b60*/  BSYNC B1 ;  /* 0x0000000000017941 */ /* 0x000fea0003800000 */
.L_x_290:
        /* <DEDUP_REMOVED lines=11> */
.L_x_293:
[----:B------:R-:W-:Y:S05]  /*19c20*/  BSYNC B1 ;  /* 0x0000000000017941 */ /* 0x000fea0003800000 */
.L_x_292:
        /* <DEDUP_REMOVED lines=9> */
.L_x_295:
[----:B------:R-:W-:Y:S05]  /*19cc0*/  BSYNC B1 ;  /* 0x0000000000017941 */ /* 0x000fea0003800000 */
.L_x_294:
        /* <DEDUP_REMOVED lines=11> */
.L_x_297:
[----:B------:R-:W-:Y:S05]  /*19d80*/  BSYNC B1 ;  /* 0x0000000000017941 */ /* 0x000fea0003800000 */
.L_x_296:
        /* <DEDUP_REMOVED lines=9> */
.L_x_299:
[----:B------:R-:W-:Y:S05]  /*19e20*/  BSYNC B1 ;  /* 0x0000000000017941 */ /* 0x000fea0003800000 */
.L_x_298:
        /* <DEDUP_REMOVED lines=11> */
.L_x_301:
[----:B------:R-:W-:Y:S05]  /*19ee0*/  BSYNC B1 ;  /* 0x0000000000017941 */ /* 0x000fea0003800000 */
.L_x_300:
        /* <DEDUP_REMOVED lines=9> */
.L_x_303:
[----:B------:R-:W-:Y:S05]  /*19f80*/  BSYNC B1 ;  /* 0x0000000000017941 */ /* 0x000fea0003800000 */
.L_x_302:
        /* <DEDUP_REMOVED lines=11> */
.L_x_305:
[----:B------:R-:W-:Y:S05]  /*1a040*/  BSYNC B1 ;  /* 0x0000000000017941 */ /* 0x000fea0003800000 */
.L_x_304:
        /* <DEDUP_REMOVED lines=9> */
.L_x_307:
[----:B------:R-:W-:Y:S05]  /*1a0e0*/  BSYNC B1 ;  /* 0x0000000000017941 */ /* 0x000fea0003800000 */
.L_x_306:
        /* <DEDUP_REMOVED lines=11> */
.L_x_309:
[----:B------:R-:W-:Y:S05]  /*1a1a0*/  BSYNC B1 ;  /* 0x0000000000017941 */ /* 0x000fea0003800000 */
.L_x_308:
        /* <DEDUP_REMOVED lines=9> */
.L_x_311:
[----:B------:R-:W-:Y:S05]  /*1a240*/  BSYNC B1 ;  /* 0x0000000000017941 */ /* 0x000fea0003800000 */
.L_x_310:
        /* <DEDUP_REMOVED lines=11> */
.L_x_313:
[----:B------:R-:W-:Y:S05]  /*1a300*/  BSYNC B1 ;  /* 0x0000000000017941 */ /* 0x000fea0003800000 */
.L_x_312:
        /* <DEDUP_REMOVED lines=9> */
.L_x_315:
[----:B------:R-:W-:Y:S05]  /*1a3a0*/  BSYNC B1 ;  /* 0x0000000000017941 */ /* 0x000fea0003800000 */
.L_x_314:
        /* <DEDUP_REMOVED lines=11> */
.L_x_317:
[----:B------:R-:W-:Y:S05]  /*1a460*/  BSYNC B1 ;  /* 0x0000000000017941 */ /* 0x000fea0003800000 */
.L_x_316:
        /* <DEDUP_REMOVED lines=9> */
.L_x_319:
[----:B------:R-:W-:Y:S05]  /*1a500*/  BSYNC B1 ;  /* 0x0000000000017941 */ /* 0x000fea0003800000 */
.L_x_318:
        /* <DEDUP_REMOVED lines=11> */
.L_x_321:
[----:B------:R-:W-:Y:S05]  /*1a5c0*/  BSYNC B1 ;  /* 0x0000000000017941 */ /* 0x000fea0003800000 */
.L_x_320:
        /* <DEDUP_REMOVED lines=9> */
.L_x_323:
[----:B------:R-:W-:Y:S05]  /*1a660*/  BSYNC B1 ;  /* 0x0000000000017941 */ /* 0x000fea0003800000 */
.L_x_322:
        /* <DEDUP_REMOVED lines=11> */
.L_x_325:
[----:B------:R-:W-:Y:S05]  /*1a720*/  BSYNC B1 ;  /* 0x0000000000017941 */ /* 0x000fea0003800000 */
.L_x_324:
        /* <DEDUP_REMOVED lines=9> */
.L_x_327:
[----:B------:R-:W-:Y:S05]  /*1a7c0*/  BSYNC B1 ;  /* 0x0000000000017941 */ /* 0x000fea0003800000 */
.L_x_326:
        /* <DEDUP_REMOVED lines=11> */
.L_x_329:
[----:B------:R-:W-:Y:S05]  /*1a880*/  BSYNC B1 ;  /* 0x0000000000017941 */ /* 0x000fea0003800000 */
.L_x_328:
        /* <DEDUP_REMOVED lines=9> */
.L_x_331:
[----:B------:R-:W-:Y:S05]  /*1a920*/  BSYNC B1 ;  /* 0x0000000000017941 */ /* 0x000fea0003800000 */
.L_x_330:
        /* <DEDUP_REMOVED lines=11> */
.L_x_333:
[----:B------:R-:W-:Y:S05]  /*1a9e0*/  BSYNC B1 ;  /* 0x0000000000017941 */ /* 0x000fea0003800000 */
.L_x_332:
        /* <DEDUP_REMOVED lines=9> */
.L_x_335:
[----:B------:R-:W-:Y:S05]  /*1aa80*/  BSYNC B1 ;  /* 0x0000000000017941 */ /* 0x000fea0003800000 */
.L_x_334:
        /* <DEDUP_REMOVED lines=11> */
.L_x_337:
[----:B------:R-:W-:Y:S05]  /*1ab40*/  BSYNC B1 ;  /* 0x0000000000017941 */ /* 0x000fea0003800000 */
.L_x_336:
        /* <DEDUP_REMOVED lines=9> */
.L_x_339:
[----:B------:R-:W-:Y:S05]  /*1abe0*/  BSYNC B1 ;  /* 0x0000000000017941 */ /* 0x000fea0003800000 */
.L_x_338:
        /* <DEDUP_REMOVED lines=11> */
.L_x_341:
[----:B------:R-:W-:Y:S05]  /*1aca0*/  BSYNC B1 ;  /* 0x0000000000017941 */ /* 0x000fea0003800000 */
.L_x_340:
        /* <DEDUP_REMOVED lines=9> */
.L_x_343:
[----:B------:R-:W-:Y:S05]  /*1ad40*/  BSYNC B1 ;  /* 0x0000000000017941 */ /* 0x000fea0003800000 */
.L_x_342:
        /* <DEDUP_REMOVED lines=11> */
.L_x_345:
[----:B------:R-:W-:Y:S05]  /*1ae00*/  BSYNC B1 ;  /* 0x0000000000017941 */ /* 0x000fea0003800000 */
.L_x_344:
        /* <DEDUP_REMOVED lines=9> */
.L_x_347:
[----:B------:R-:W-:Y:S05]  /*1aea0*/  BSYNC B1 ;  /* 0x0000000000017941 */ /* 0x000fea0003800000 */
.L_x_346:
        /* <DEDUP_REMOVED lines=11> */
.L_x_349:
[----:B------:R-:W-:Y:S05]  /*1af60*/  BSYNC B1 ;  /* 0x0000000000017941 */ /* 0x000fea0003800000 */
.L_x_348:
        /* <DEDUP_REMOVED lines=9> */
.L_x_351:
[----:B------:R-:W-:Y:S05]  /*1b000*/  BSYNC B1 ;  /* 0x0000000000017941 */ /* 0x000fea0003800000 */
.L_x_350:
        /* <DEDUP_REMOVED lines=11> */
.L_x_353:
[----:B------:R-:W-:Y:S05]  /*1b0c0*/  BSYNC B1 ;  /* 0x0000000000017941 */ /* 0x000fea0003800000 */
.L_x_352:
        /* <DEDUP_REMOVED lines=9> */
.L_x_355:
[----:B------:R-:W-:Y:S05]  /*1b160*/  BSYNC B1 ;  /* 0x0000000000017941 */ /* 0x000fea0003800000 */
.L_x_354:
        /* <DEDUP_REMOVED lines=11> */
.L_x_357:
[----:B------:R-:W-:Y:S05]  /*1b220*/  BSYNC B1 ;  /* 0x0000000000017941 */ /* 0x000fea0003800000 */
.L_x_356:
        /* <DEDUP_REMOVED lines=9> */
.L_x_359:
[----:B------:R-:W-:Y:S05]  /*1b2c0*/  BSYNC B1 ;  /* 0x0000000000017941 */ /* 0x000fea0003800000 */
.L_x_358:
        /* <DEDUP_REMOVED lines=11> */
.L_x_361:
[----:B------:R-:W-:Y:S05]  /*1b380*/  BSYNC B1 ;  /* 0x0000000000017941 */ /* 0x000fea0003800000 */
.L_x_360:
        /* <DEDUP_REMOVED lines=9> */
.L_x_363:
[----:B------:R-:W-:Y:S05]  /*1b420*/  BSYNC B1 ;  /* 0x0000000000017941 */ /* 0x000fea0003800000 */
.L_x_362:
        /* <DEDUP_REMOVED lines=11> */
.L_x_365:
[----:B------:R-:W-:Y:S05]  /*1b4e0*/  BSYNC B1 ;  /* 0x0000000000017941 */ /* 0x000fea0003800000 */
.L_x_364:
        /* <DEDUP_REMOVED lines=9> */
.L_x_367:
[----:B------:R-:W-:Y:S05]  /*1b580*/  BSYNC B1 ;  /* 0x0000000000017941 */ /* 0x000fea0003800000 */
.L_x_366:
        /* <DEDUP_REMOVED lines=11> */
.L_x_369:
[----:B------:R-:W-:Y:S05]  /*1b640*/  BSYNC B1 ;  /* 0x0000000000017941 */ /* 0x000fea0003800000 */
.L_x_368:
        /* <DEDUP_REMOVED lines=9> */
.L_x_371:
[----:B------:R-:W-:Y:S05]  /*1b6e0*/  BSYNC B1 ;  /* 0x0000000000017941 */ /* 0x000fea0003800000 */
.L_x_370:
        /* <DEDUP_REMOVED lines=11> */
.L_x_373:
[----:B------:R-:W-:Y:S05]  /*1b7a0*/  BSYNC B1 ;  /* 0x0000000000017941 */ /* 0x000fea0003800000 */
.L_x_372:
        /* <DEDUP_REMOVED lines=9> */
.L_x_375:
[----:B------:R-:W-:Y:S05]  /*1b840*/  BSYNC B1 ;  /* 0x0000000000017941 */ /* 0x000fea0003800000 */
.L_x_374:
        /* <DEDUP_REMOVED lines=11> */
.L_x_377:
[----:B------:R-:W-:Y:S05]  /*1b900*/  BSYNC B1 ;  /* 0x0000000000017941 */ /* 0x000fea0003800000 */
.L_x_376:
        /* <DEDUP_REMOVED lines=9> */
.L_x_379:
[----:B------:R-:W-:Y:S05]  /*1b9a0*/  BSYNC B1 ;  /* 0x0000000000017941 */ /* 0x000fea0003800000 */
.L_x_378:
        /* <DEDUP_REMOVED lines=11> */
.L_x_381:
[----:B------:R-:W-:Y:S05]  /*1ba60*/  BSYNC B1 ;  /* 0x0000000000017941 */ /* 0x000fea0003800000 */
.L_x_380:
        /* <DEDUP_REMOVED lines=9> */
.L_x_383:
[----:B------:R-:W-:Y:S05]  /*1bb00*/  BSYNC B1 ;  /* 0x0000000000017941 */ /* 0x000fea0003800000 */
.L_x_382:
        /* <DEDUP_REMOVED lines=11> */
.L_x_385:
[----:B------:R-:W-:Y:S05]  /*1bbc0*/  BSYNC B1 ;  /* 0x0000000000017941 */ /* 0x000fea0003800000 */
.L_x_384:
        /* <DEDUP_REMOVED lines=9> */
.L_x_387:
[----:B------:R-:W-:Y:S05]  /*1bc60*/  BSYNC B1 ;  /* 0x0000000000017941 */ /* 0x000fea0003800000 */
.L_x_386:
        /* <DEDUP_REMOVED lines=11> */
.L_x_389:
[----:B------:R-:W-:Y:S05]  /*1bd20*/  BSYNC B1 ;  /* 0x0000000000017941 */ /* 0x000fea0003800000 */
.L_x_388:
        /* <DEDUP_REMOVED lines=9> */
.L_x_391:
[----:B------:R-:W-:Y:S05]  /*1bdc0*/  BSYNC B1 ;  /* 0x0000000000017941 */ /* 0x000fea0003800000 */
.L_x_390:
        /* <DEDUP_REMOVED lines=11> */
.L_x_393:
[----:B------:R-:W-:Y:S05]  /*1be80*/  BSYNC B1 ;  /* 0x0000000000017941 */ /* 0x000fea0003800000 */
.L_x_392:
        /* <DEDUP_REMOVED lines=9> */
.L_x_395:
[----:B------:R-:W-:Y:S05]  /*1bf20*/  BSYNC B1 ;  /* 0x0000000000017941 */ /* 0x000fea0003800000 */
.L_x_394:
        /* <DEDUP_REMOVED lines=11> */
.L_x_397:
[----:B------:R-:W-:Y:S05]  /*1bfe0*/  BSYNC B1 ;  /* 0x0000000000017941 */ /* 0x000fea0003800000 */
.L_x_396:
        /* <DEDUP_REMOVED lines=9> */
.L_x_399:
[----:B------:R-:W-:Y:S05]  /*1c080*/  BSYNC B1 ;  /* 0x0000000000017941 */ /* 0x000fea0003800000 */
.L_x_398:
        /* <DEDUP_REMOVED lines=11> */
.L_x_401:
[----:B------:R-:W-:Y:S05]  /*1c140*/  BSYNC B1 ;  /* 0x0000000000017941 */ /* 0x000fea0003800000 */
.L_x_400:
        /* <DEDUP_REMOVED lines=9> */
.L_x_403:
[----:B------:R-:W-:Y:S05]  /*1c1e0*/  BSYNC B1 ;  /* 0x0000000000017941 */ /* 0x000fea0003800000 */
.L_x_402:
        /* <DEDUP_REMOVED lines=11> */
.L_x_405:
[----:B------:R-:W-:Y:S05]  /*1c2a0*/  BSYNC B1 ;  /* 0x0000000000017941 */ /* 0x000fea0003800000 */
.L_x_404:
        /* <DEDUP_REMOVED lines=9> */
.L_x_407:
[----:B------:R-:W-:Y:S05]  /*1c340*/  BSYNC B1 ;  /* 0x0000000000017941 */ /* 0x000fea0003800000 */
.L_x_406:
        /* <DEDUP_REMOVED lines=11> */
.L_x_409:
[----:B------:R-:W-:Y:S05]  /*1c400*/  BSYNC B1 ;  /* 0x0000000000017941 */ /* 0x000fea0003800000 */
.L_x_408:
        /* <DEDUP_REMOVED lines=9> */
.L_x_411:
[----:B------:R-:W-:Y:S05]  /*1c4a0*/  BSYNC B1 ;  /* 0x0000000000017941 */ /* 0x000fea0003800000 */
.L_x_410:
        /* <DEDUP_REMOVED lines=11> */
.L_x_413:
[----:B------:R-:W-:Y:S05]  /*1c560*/  BSYNC B1 ;  /* 0x0000000000017941 */ /* 0x000fea0003800000 */
.L_x_412:
        /* <DEDUP_REMOVED lines=9> */
.L_x_415:
[----:B------:R-:W-:Y:S05]  /*1c600*/  BSYNC B1 ;  /* 0x0000000000017941 */ /* 0x000fea0003800000 */
.L_x_414:
        /* <DEDUP_REMOVED lines=11> */
.L_x_417:
[----:B------:R-:W-:Y:S05]  /*1c6c0*/  BSYNC B1 ;  /* 0x0000000000017941 */ /* 0x000fea0003800000 */
.L_x_416:
        /* <DEDUP_REMOVED lines=9> */
.L_x_419:
[----:B------:R-:W-:Y:S05]  /*1c760*/  BSYNC B1 ;  /* 0x0000000000017941 */ /* 0x000fea0003800000 */
.L_x_418:
        /* <DEDUP_REMOVED lines=11> */
.L_x_421:
[----:B------:R-:W-:Y:S05]  /*1c820*/  BSYNC B1 ;  /* 0x0000000000017941 */ /* 0x000fea0003800000 */
.L_x_420:
        /* <DEDUP_REMOVED lines=9> */
.L_x_423:
[----:B------:R-:W-:Y:S05]  /*1c8c0*/  BSYNC B1 ;  /* 0x0000000000017941 */ /* 0x000fea0003800000 */
.L_x_422:
        /* <DEDUP_REMOVED lines=11> */
.L_x_425:
[----:B------:R-:W-:Y:S05]  /*1c980*/  BSYNC B1 ;  /* 0x0000000000017941 */ /* 0x000fea0003800000 */
.L_x_424:
        /* <DEDUP_REMOVED lines=9> */
.L_x_427:
[----:B------:R-:W-:Y:S05]  /*1ca20*/  BSYNC B1 ;  /* 0x0000000000017941 */ /* 0x000fea0003800000 */
.L_x_426:
        /* <DEDUP_REMOVED lines=11> */
.L_x_429:
[----:B------:R-:W-:Y:S05]  /*1cae0*/  BSYNC B1 ;  /* 0x0000000000017941 */ /* 0x000fea0003800000 */
.L_x_428:
        /* <DEDUP_REMOVED lines=9> */
.L_x_431:
[----:B------:R-:W-:Y:S05]  /*1cb80*/  BSYNC B1 ;  /* 0x0000000000017941 */ /* 0x000fea0003800000 */
.L_x_430:
        /* <DEDUP_REMOVED lines=11> */
.L_x_433:
[----:B------:R-:W-:Y:S05]  /*1cc40*/  BSYNC B1 ;  /* 0x0000000000017941 */ /* 0x000fea0003800000 */
.L_x_432:
        /* <DEDUP_REMOVED lines=9> */
.L_x_435:
[----:B------:R-:W-:Y:S05]  /*1cce0*/  BSYNC B1 ;  /* 0x0000000000017941 */ /* 0x000fea0003800000 */
.L_x_434:
        /* <DEDUP_REMOVED lines=11> */
.L_x_437:
[----:B------:R-:W-:Y:S05]  /*1cda0*/  BSYNC B1 ;  /* 0x0000000000017941 */ /* 0x000fea0003800000 */
.L_x_436:
        /* <DEDUP_REMOVED lines=9> */
.L_x_439:
[----:B------:R-:W-:Y:S05]  /*1ce40*/  BSYNC B1 ;  /* 0x0000000000017941 */ /* 0x000fea0003800000 */
.L_x_438:
        /* <DEDUP_REMOVED lines=11> */
.L_x_441:
[----:B------:R-:W-:Y:S05]  /*1cf00*/  BSYNC B1 ;  /* 0x0000000000017941 */ /* 0x000fea0003800000 */
.L_x_440:
        /* <DEDUP_REMOVED lines=9> */
.L_x_443:
[----:B------:R-:W-:Y:S05]  /*1cfa0*/  BSYNC B1 ;  /* 0x0000000000017941 */ /* 0x000fea0003800000 */
.L_x_442:
        /* <DEDUP_REMOVED lines=11> */
.L_x_445:
[----:B------:R-:W-:Y:S05]  /*1d060*/  BSYNC B1 ;  /* 0x0000000000017941 */ /* 0x000fea0003800000 */
.L_x_444:
        /* <DEDUP_REMOVED lines=9> */
.L_x_447:
[----:B------:R-:W-:Y:S05]  /*1d100*/  BSYNC B1 ;  /* 0x0000000000017941 */ /* 0x000fea0003800000 */
.L_x_446:
        /* <DEDUP_REMOVED lines=11> */
.L_x_449:
[----:B------:R-:W-:Y:S05]  /*1d1c0*/  BSYNC B1 ;  /* 0x0000000000017941 */ /* 0x000fea0003800000 */
.L_x_448:
        /* <DEDUP_REMOVED lines=9> */
.L_x_451:
[----:B------:R-:W-:Y:S05]  /*1d260*/  BSYNC B1 ;  /* 0x0000000000017941 */ /* 0x000fea0003800000 */
.L_x_450:
        /* <DEDUP_REMOVED lines=11> */
.L_x_453:
[----:B------:R-:W-:Y:S05]  /*1d320*/  BSYNC B1 ;  /* 0x0000000000017941 */ /* 0x000fea0003800000 */
.L_x_452:
        /* <DEDUP_REMOVED lines=9> */
.L_x_455:
[----:B------:R-:W-:Y:S05]  /*1d3c0*/  BSYNC B1 ;  /* 0x0000000000017941 */ /* 0x000fea0003800000 */
.L_x_454:
        /* <DEDUP_REMOVED lines=11> */
.L_x_457:
[----:B------:R-:W-:Y:S05]  /*1d480*/  BSYNC B1 ;  /* 0x0000000000017941 */ /* 0x000fea0003800000 */
.L_x_456:
        /* <DEDUP_REMOVED lines=9> */
.L_x_459:
[----:B------:R-:W-:Y:S05]  /*1d520*/  BSYNC B1 ;  /* 0x0000000000017941 */ /* 0x000fea0003800000 */
.L_x_458:
        /* <DEDUP_REMOVED lines=11> */
.L_x_461:
[----:B------:R-:W-:Y:S05]  /*1d5e0*/  BSYNC B1 ;  /* 0x0000000000017941 */ /* 0x000fea0003800000 */
.L_x_460:
        /* <DEDUP_REMOVED lines=9> */
.L_x_463:
[----:B------:R-:W-:Y:S05]  /*1d680*/  BSYNC B1 ;  /* 0x0000000000017941 */ /* 0x000fea0003800000 */
.L_x_462:
        /* <DEDUP_REMOVED lines=11> */
.L_x_465:
[----:B------:R-:W-:Y:S05]  /*1d740*/  BSYNC B1 ;  /* 0x0000000000017941 */ /* 0x000fea0003800000 */
.L_x_464:
        /* <DEDUP_REMOVED lines=9> */
.L_x_467:
[----:B------:R-:W-:Y:S05]  /*1d7e0*/  BSYNC B1 ;  /* 0x0000000000017941 */ /* 0x000fea0003800000 */
.L_x_466:
        /* <DEDUP_REMOVED lines=11> */
.L_x_469:
[----:B------:R-:W-:Y:S05]  /*1d8a0*/  BSYNC B1 ;  /* 0x0000000000017941 */ /* 0x000fea0003800000 */
.L_x_468:
        /* <DEDUP_REMOVED lines=9> */
.L_x_471:
[----:B------:R-:W-:Y:S05]  /*1d940*/  BSYNC B1 ;  /* 0x0000000000017941 */ /* 0x000fea0003800000 */
.L_x_470:
        /* <DEDUP_REMOVED lines=11> */
.L_x_473:
[----:B------:R-:W-:Y:S05]  /*1da00*/  BSYNC B1 ;  /* 0x0000000000017941 */ /* 0x000fea0003800000 */
.L_x_472:
        /* <DEDUP_REMOVED lines=9> */
.L_x_475:
[----:B------:R-:W-:Y:S05]  /*1daa0*/  BSYNC B1 ;  /* 0x0000000000017941 */ /* 0x000fea0003800000 */
.L_x_474:
        /* <DEDUP_REMOVED lines=11> */
.L_x_477:
[----:B------:R-:W-:Y:S05]  /*1db60*/  BSYNC B1 ;  /* 0x0000000000017941 */ /* 0x000fea0003800000 */
.L_x_476:
        /* <DEDUP_REMOVED lines=9> */
.L_x_479:
[----:B------:R-:W-:Y:S05]  /*1dc00*/  BSYNC B1 ;  /* 0x0000000000017941 */ /* 0x000fea0003800000 */
.L_x_478:
        /* <DEDUP_REMOVED lines=11> */
.L_x_481:
[----:B------:R-:W-:Y:S05]  /*1dcc0*/  BSYNC B1 ;  /* 0x0000000000017941 */ /* 0x000fea0003800000 */
.L_x_480:
        /* <DEDUP_REMOVED lines=9> */
.L_x_483:
[----:B------:R-:W-:Y:S05]  /*1dd60*/  BSYNC B1 ;  /* 0x0000000000017941 */ /* 0x000fea0003800000 */
.L_x_482:
[----:B------:R-:W-:Y:S01]  /*1dd70*/  ISETP.LT.OR P4, PT, R0, 0xe2, !P0 ;  /* 0x000000e20000780c */ /* 0x000fe20004781670 */
[----:B--2---:R-:W-:Y:S01]  /*1dd80*/  @!P5 IMAD R3, R34, R17, R2 ;  /* 0x000000112203d224 */ /* 0x004fe200078e0202 */
[----:B------:R-:W-:Y:S01]  /*1dd90*/  ULDC.64 UR4, c[0x0][0x208] ;  /* 0x0000820000047ab9 */ /* 0x000fe20000000a00 */
[----:B------:R-:W-:Y:S03]  /*1dda0*/  BSSY B1, `(.L_x_484) ;  /* 0x0000009000017945 */ /* 0x000fe60003800000 */
[----:B------:R2:W-:Y:S01]  /*1ddb0*/  @!P5 STG.E.U8 desc[UR4][R8.64+0xe0], R3 ;  /* 0x0000e0030800d986 */ /* 0x0005e2000c101104 */
[C---:B------:R-:W-:Y:S02]  /*1ddc0*/  ISETP.LT.OR P5, PT, R0.reuse, 0xe9, !P3 ;  /* 0x000000e90000780c */ /* 0x040fe40005fa1670 */
[----:B------:R-:W-:-:S04]  /*1ddd0*/  ISETP.LT.OR P3, PT, R0, 0xea, !P3 ;  /* 0x000000ea0000780c */ /* 0x000fc80005f61670 */
[----:B------:R-:W-:Y:S09]  /*1dde0*/  @P4 BRA `(.L_x_485) ;  /* 0x0000000000104947 */ /* 0x000ff20003800000 */
[----:B------:R-:W-:Y:S02]  /*1ddf0*/  ULDC.64 UR4, c[0x0][0x208] ;  /* 0x0000820000047ab9 */ /* 0x000fe40000000a00 */
[----:B------:R-:W2:Y:S02]  /*1de00*/  LDG.E.U8 R16, desc[UR4][R20.64+0xe1] ;  /* 0x0000e10414107981 */ /* 0x000ea4000c1e1100 */
[----:B--2---:R-:W-:-:S05]  /*1de10*/  PRMT R3, R16, 0x8880, RZ ;  /* 0x0000888010037816 */ /* 0x004fca00000000ff */
[----:B------:R-:W-:-:S07]  /*1de20*/  IMAD R2, R3, R18, RZ ;  /* 0x0000001203027224 */ /* 0x000fce00078e02ff */
.L_x_485:
[----:B------:R-:W-:Y:S05]  /*1de30*/  BSYNC B1 ;  /* 0x0000000000017941 */ /* 0x000fea0003800000 */
.L_x_484:
        /* <DEDUP_REMOVED lines=9> */
.L_x_487:
[----:B------:R-:W-:Y:S05]  /*1ded0*/  BSYNC B1 ;  /* 0x0000000000017941 */ /* 0x000fea0003800000 */
.L_x_486:
[----:B--2---:R-:W-:Y:S01]  /*1dee0*/  @!P5 IMAD R3, R36, R17, R2 ;  /* 0x000000112403d224 */ /* 0x004fe200078e0202 */
        /* <DEDUP_REMOVED lines=8> */
.L_x_489:
[----:B------:R-:W-:Y:S05]  /*1df70*/  BSYNC B1 ;  /* 0x0000000000017941 */ /* 0x000fea0003800000 */
.L_x_488:
[C---:B------:R-:W-:Y:S01]  /*1df80*/  ISETP.LT.OR P4, PT, R0.reuse, 0xe9, !P0 ;  /* 0x000000e90000780c */ /* 0x040fe20004781670 */
[----:B------:R-:W-:Y:S01]  /*1df90*/  @!P3 IMAD R37, R37, R17, R2 ;  /* 0x000000112525b224 */ /* 0x000fe200078e0202 */
[----:B------:R-:W-:Y:S01]  /*1dfa0*/  ULDC.64 UR4, c[0x0][0x208] ;  /* 0x0000820000047ab9 */ /* 0x000fe20000000a00 */
[----:B------:R-:W-:Y:S01]  /*1dfb0*/  BSSY B1, `(.L_x_490) ;  /* 0x000000a000017945 */ /* 0x000fe20003800000 */
[C---:B------:R-:W-:Y:S02]  /*1dfc0*/  ISETP.LT.OR P0, PT, R0.reuse, 0xea, !P0 ;  /* 0x000000ea0000780c */ /* 0x040fe40004701670 */
        /* <DEDUP_REMOVED lines=8> */
.L_x_491:
[----:B------:R-:W-:Y:S05]  /*1e050*/  BSYNC B1 ;  /* 0x0000000000017941 */ /* 0x000fea0003800000 */
.L_x_490:
        /* <DEDUP_REMOVED lines=9> */
.L_x_493:
[----:B------:R-:W-:Y:S05]  /*1e0f0*/  BSYNC B1 ;  /* 0x0000000000017941 */ /* 0x000fea0003800000 */
.L_x_492:
        /* <DEDUP_REMOVED lines=9> */
.L_x_495:
[----:B------:R-:W-:Y:S05]  /*1e190*/  BSYNC B1 ;  /* 0x0000000000017941 */ /* 0x000fea0003800000 */
.L_x_494:
        /* <DEDUP_REMOVED lines=9> */
.L_x_497:
[----:B------:R-:W-:Y:S05]  /*1e230*/  BSYNC B1 ;  /* 0x0000000000017941 */ /* 0x000fea0003800000 */
.L_x_496:
[C---:B------:R-:W-:Y:S01]  /*1e240*/  ISETP.LT.OR P4, PT, R0.reuse, 0xe1, !P2 ;  /* 0x000000e10000780c */ /* 0x040fe20005781670 */
[----:B------:R-:W-:Y:S01]  /*1e250*/  @!P3 IMAD R25, R25, R17, R2 ;  /* 0x000000111919b224 */ /* 0x000fe200078e0202 */
[----:B------:R-:W-:Y:S01]  /*1e260*/  ULDC.64 UR4, c[0x0][0x208] ;  /* 0x0000820000047ab9 */ /* 0x000fe20000000a00 */
[----:B------:R-:W-:Y:S01]  /*1e270*/  BSSY B1, `(.L_x_498) ;  /* 0x000000b000017945 */ /* 0x000fe20003800000 */
[C---:B------:R-:W-:Y:S02]  /*1e280*/  ISETP.LT.OR P0, PT, R0.reuse, 0xe2, !P2 ;  /* 0x000000e20000780c */ /* 0x040fe40005701670 */
[----:B------:R0:W-:Y:S01]  /*1e290*/  @!P3 STG.E.U8 desc[UR4][R4.64+0xe1], R25 ;  /* 0x0000e1190400b986 */ /* 0x0001e2000c101104 */
[C---:B------:R-:W-:Y:S02]  /*1e2a0*/  ISETP.LT.OR P3, PT, R0.reuse, 0xe9, !P1 ;  /* 0x000000e90000780c */ /* 0x040fe40004f61670 */
[C---:B------:R-:W-:Y:S02]  /*1e2b0*/  ISETP.LT.OR P1, PT, R0.reuse, 0xea, !P1 ;  /* 0x000000ea0000780c */ /* 0x040fe40004f21670 */
[----:B------:R-:W-:-:S02]  /*1e2c0*/  ISETP.LT.OR P5, PT, R0, 0xe9, !P2 ;  /* 0x000000e90000780c */ /* 0x000fc400057a1670 */
[----:B------:R-:W-:Y:S11]  /*1e2d0*/  @P4 BRA `(.L_x_499) ;  /* 0x0000000000104947 */ /* 0x000ff60003800000 */
[----:B------:R-:W-:Y:S02]  /*1e2e0*/  ULDC.64 UR4, c[0x0][0x208] ;  /* 0x0000820000047ab9 */ /* 0x000fe40000000a00 */
[----:B------:R-:W2:Y:S02]  /*1e2f0*/  LDG.E.U8 R16, desc[UR4][R12.64+0xe0] ;  /* 0x0000e0040c107981 */ /* 0x000ea4000c1e1100 */
[----:B--2---:R-:W-:-:S05]  /*1e300*/  PRMT R3, R16, 0x8880, RZ ;  /* 0x0000888010037816 */ /* 0x004fca00000000ff */
[----:B------:R-:W-:-:S07]  /*1e310*/  IMAD R2, R3, R18, RZ ;  /* 0x0000001203027224 */ /* 0x000fce00078e02ff */
.L_x_499:
[----:B------:R-:W-:Y:S05]  /*1e320*/  BSYNC B1 ;  /* 0x0000000000017941 */ /* 0x000fea0003800000 */
.L_x_498:
        /* <DEDUP_REMOVED lines=9> */
.L_x_501:
[----:B------:R-:W-:Y:S05]  /*1e3c0*/  BSYNC B1 ;  /* 0x0000000000017941 */ /* 0x000fea0003800000 */
.L_x_500:
        /* <DEDUP_REMOVED lines=9> */
.L_x_503:
[----:B------:R-:W-:Y:S05]  /*1e460*/  BSYNC B1 ;  /* 0x0000000000017941 */ /* 0x000fea0003800000 */
.L_x_502:
        /* <DEDUP_REMOVED lines=9> */
.L_x_505:
[----:B------:R-:W-:Y:S05]  /*1e500*/  BSYNC B1 ;  /* 0x0000000000017941 */ /* 0x000fea0003800000 */
.L_x_504:
        /* <DEDUP_REMOVED lines=9> */
.L_x_507:
[----:B------:R-:W-:Y:S05]  /*1e5a0*/  BSYNC B1 ;  /* 0x0000000000017941 */ /* 0x000fea0003800000 */
.L_x_506:
[----:B------:R-:W-:Y:S01]  /*1e5b0*/  ISETP.LT.OR P2, PT, R0, 0xea, !P2 ;  /* 0x000000ea0000780c */ /* 0x000fe20005741670 */
[----:B--2---:R-:W-:Y:S01]  /*1e5c0*/  @!P5 IMAD R3, R30, R17, R2 ;  /* 0x000000111e03d224 */ /* 0x004fe200078e0202 */
[----:B------:R-:W-:Y:S01]  /*1e5d0*/  ULDC.64 UR4, c[0x0][0x208] ;  /* 0x0000820000047ab9 */ /* 0x000fe20000000a00 */
[----:B------:R-:W-:Y:S03]  /*1e5e0*/  BSSY B1, `(.L_x_508) ;  /* 0x0000007000017945 */ /* 0x000fe60003800000 */
[----:B------:R2:W-:Y:S07]  /*1e5f0*/  @!P5 STG.E.U8 desc[UR4][R10.64+0xe8], R3 ;  /* 0x0000e8030a00d986 */ /* 0x0005ee000c101104 */
[----:B------:R-:W-:Y:S05]  /*1e600*/  @P2 BRA `(.L_x_509) ;  /* 0x0000000000102947 */ /* 0x000fea0003800000 */
[----:B------:R-:W-:Y:S02]  /*1e610*/  ULDC.64 UR4, c[0x0][0x208] ;  /* 0x0000820000047ab9 */ /* 0x000fe40000000a00 */
[----:B------:R-:W2:Y:S02]  /*1e620*/  LDG.E.U8 R16, desc[UR4][R12.64+0xe9] ;  /* 0x0000e9040c107981 */ /* 0x000ea4000c1e1100 */
[----:B--2---:R-:W-:-:S05]  /*1e630*/  PRMT R3, R16, 0x8880, RZ ;  /* 0x0000888010037816 */ /* 0x004fca00000000ff */
[----:B------:R-:W-:-:S07]  /*1e640*/  IMAD R2, R3, R18, RZ ;  /* 0x0000001203027224 */ /* 0x000fce00078e02ff */
.L_x_509:
[----:B------:R-:W-:Y:S05]  /*1e650*/  BSYNC B1 ;  /* 0x0000000000017941 */ /* 0x000fea0003800000 */
.L_x_508:
[----:B------:R-:W-:Y:S01]  /*1e660*/  IMAD R31, R31, R17, R2 ;  /* 0x000000111f1f7224 */ /* 0x000fe200078e0202 */
[----:B------:R-:W-:Y:S06]  /*1e670*/  @P2 BRA `(.L_x_510) ;  /* 0x0000003000002947 */ /* 0x000fec0003800000 */
[----:B------:R-:W-:Y:S02]  /*1e680*/  ULDC.64 UR4, c[0x0][0x208] ;  /* 0x0000820000047ab9 */ /* 0x000fe40000000a00 */
[----:B------:R0:W-:Y:S01]  /*1e690*/  STG.E.U8 desc[UR4][R10.64+0xe9], R31 ;  /* 0x0000e91f0a007986 */ /* 0x0001e2000c101104 */
[----:B------:R-:W-:Y:S05]  /*1e6a0*/  BRA `(.L_x_510) ;  /* 0x0000002c00f47947 */ /* 0x000fea0003800000 */
.L_x_29:
[----:B------:R-:W2:Y:S04]  /*1e6b0*/  LDL.LU R2, [R1+0x80] ;  /* 0x0000800001027983 */ /* 0x000ea80000300800 */
[----:B------:R-:W3:Y:S04]  /*1e6c0*/  LDL.LU R21, [R1+0x84] ;  /* 0x0000840001157983 */ /* 0x000ee80000300800 */
[----:B------:R-:W4:Y:S04]  /*1e6d0*/  LDL.LU R20, [R1+0x88] ;  /* 0x0000880001147983 */ /* 0x000f280000300800 */
[----:B------:R-:W5:Y:S04]  /*1e6e0*/  LDL.LU R12, [R1+0x8c] ;  /* 0x00008c00010c7983 */ /* 0x000f680000300800 */
[----:B------:R-:W3:Y:S04]  /*1e6f0*/  LDL.LU R3, [R1+0x90] ;  /* 0x0000900001037983 */ /* 0x000ee80000300800 */
[----:B------:R-:W5:Y:S04]  /*1e700*/  LDL.LU R15, [R1+0x94] ;  /* 0x00009400010f7983 */ /* 0x000f680000300800 */
[----:B------:R-:W5:Y:S01]  /*1e710*/  LDL.LU R14, [R1+0x98] ;  /* 0x00009800010e7983 */ /* 0x000f620000300800 */
[C---:B------:R-:W-:Y:S01]  /*1e720*/  ISETP.GE.AND P2, PT, R19.reuse, 0x1, PT ;  /* 0x000000011300780c */ /* 0x040fe20003f46270 */
[----:B------:R-:W-:Y:S01]  /*1e730*/  ULDC.64 UR4, c[0x0][0x208] ;  /* 0x0000820000047ab9 */ /* 0x000fe20000000a00 */
[----:B------:R-:W-:Y:S01]  /*1e740*/  ISETP.GE.AND P3, PT, R19, 0x9, PT ;  /* 0x000000091300780c */ /* 0x000fe20003f66270 */
[----:B------:R-:W5:Y:S01]  /*1e750*/  LDL.LU R13, [R1+0x9c] ;  /* 0x00009c00010d7983 */ /* 0x000f620000300800 */
[----:B------:R-:W-:-:S02]  /*1e760*/  ISETP.LT.OR P0, PT, R0, 0x1, !P2 ;  /* 0x000000010000780c */ /* 0x000fc40005701670 */
[C---:B------:R-:W-:Y:S01]  /*1e770*/  ISETP.LT.OR P4, PT, R0.reuse, 0xa, !P2 ;  /* 0x0000000a0000780c */ /* 0x040fe20005781670 */
[----:B------:R-:W5:Y:S01]  /*1e780*/  LDL.LU R227, [R1+0x74] ;  /* 0x0000740001e37983 */ /* 0x000f620000300800 */
[----:B------:R-:W-:-:S03]  /*1e790*/  ISETP.LT.OR P1, PT, R0, 0x9, !P2 ;  /* 0x000000090000780c */ /* 0x000fc60005721670 */
[----:B------:R-:W5:Y:S06]  /*1e7a0*/  LDL.LU R226, [R1+0x78] ;  /* 0x0000780001e27983 */ /* 0x000f6c0000300800 */
[----:B--2---:R-:W-:-:S05]  /*1e7b0*/  @!P0 IMAD R2, R2, R17, RZ ;  /* 0x0000001102028224 */ /* 0x004fca00078e02ff */
[----:B------:R1:W-:Y:S01]  /*1e7c0*/  @!P0 STG.E.U8 desc[UR4][R6.64], R2 ;  /* 0x0000000206008986 */ /* 0x0003e2000c101104 */
[----:B------:R-:W-:Y:S01]  /*1e7d0*/  ISETP.LT.OR P0, PT, R0, 0x2, !P2 ;  /* 0x000000020000780c */ /* 0x000fe20005701670 */
[----:B---3--:R-:W-:-:S12]  /*1e7e0*/  @!P1 IMAD R3, R3, R17, RZ ;  /* 0x0000001103039224 */ /* 0x008fd800078e02ff */
[----:B-1----:R-:W-:-:S05]  /*1e7f0*/  @!P0 IMAD R2, R21, R17, RZ ;  /* 0x0000001115028224 */ /* 0x002fca00078e02ff */
[----:B------:R4:W-:Y:S01]  /*1e800*/  @!P0 STG.E.U8 desc[UR4][R6.64+0x1], R2 ;  /* 0x0000010206008986 */ /* 0x0009e2000c101104 */
[----:B------:R-:W-:-:S13]  /*1e810*/  ISETP.LT.OR P0, PT, R0, 0x1, !P3 ;  /* 0x000000010000780c */ /* 0x000fda0005f01670 */
[----:B----4-:R-:W-:-:S05]  /*1e820*/  @!P0 IMAD R2, R20, R17, RZ ;  /* 0x0000001114028224 */ /* 0x010fca00078e02ff */
[----:B------:R5:W-:Y:S01]  /*1e830*/  @!P0 STG.E.U8 desc[UR4][R8.64], R2 ;  /* 0x0000000208008986 */ /* 0x000be2000c101104 */
[----:B------:R-:W-:Y:S01]  /*1e840*/  ISETP.LT.OR P0, PT, R0, 0x2, !P3 ;  /* 0x000000020000780c */ /* 0x000fe20005f01670 */
[----:B-----5:R-:W-:-:S12]  /*1e850*/  @!P4 IMAD R2, R15, R17, RZ ;  /* 0x000000110f02c224 */ /* 0x020fd800078e02ff */
[----:B------:R-:W-:-:S05]  /*1e860*/  @!P0 IMAD R12, R12, R17, RZ ;  /* 0x000000110c0c8224 */ /* 0x000fca00078e02ff */
[----:B------:R1:W-:Y:S01]  /*1e870*/  @!P0 STG.E.U8 desc[UR4][R8.64+0x1], R12 ;  /* 0x0000010c08008986 */ /* 0x0003e2000c101104 */
[----:B------:R-:W-:-:S03]  /*1e880*/  ISETP.LT.OR P0, PT, R0, 0x9, !P3 ;  /* 0x000000090000780c */ /* 0x000fc60005f01670 */
[----:B------:R2:W-:Y:S04]  /*1e890*/  @!P4 STG.E.U8 desc[UR4][R6.64+0x9], R2 ;  /* 0x000009020600c986 */ /* 0x0005e8000c101104 */
[----:B------:R-:W-:Y:S04]  /*1e8a0*/  @!P1 STG.E.U8 desc[UR4][R6.64+0x8], R3 ;  /* 0x0000080306009986 */ /* 0x000fe8000c101104 */
[----:B-1----:R-:W3:Y:S01]  /*1e8b0*/  LDL.LU R12, [R1+0x70] ;  /* 0x00007000010c7983 */ /* 0x002ee20000300800 */
[----:B------:R-:W-:Y:S02]  /*1e8c0*/  ISETP.GE.AND P1, PT, R19, 0x81, PT ;  /* 0x000000811300780c */ /* 0x000fe40003f26270 */
[----:B------:R-:W-:Y:S01]  /*1e8d0*/  ISETP.LT.OR P4, PT, R0, 0xa, !P3 ;  /* 0x0000000a0000780c */ /* 0x000fe20005f81670 */
[----:B--2---:R-:W-:Y:S01]  /*1e8e0*/  @!P0 IMAD R2, R14, R17, RZ ;  /* 0x000000110e028224 */ /* 0x004fe200078e02ff */
[----:B------:R-:W-:-:S04]  /*1e8f0*/  ISETP.LT.OR P5, PT, R0, 0x1, !P1 ;  /* 0x000000010000780c */ /* 0x000fc80004fa1670 */
[----:B------:R1:W-:Y:S04]  /*1e900*/  @!P0 STG.E.U8 desc[UR4][R8.64+0x8], R2 ;  /* 0x0000080208008986 */ /* 0x0003e8000c101104 */
[----:B-1----:R-:W2:Y:S03]  /*1e910*/  LDL.LU R2, [R1+0x60] ;  /* 0x0000600001027983 */ /* 0x002ea60000300800 */
[----:B------:R-:W-:Y:S01]  /*1e920*/  @!P4 IMAD R3, R13, R17, RZ ;  /* 0x000000110d03c224 */ /* 0x000fe200078e02ff */
[----:B------:R-:W4:Y:S04]  /*1e930*/  LDL.LU R225, [R1+0x7c] ;  /* 0x00007c0001e17983 */ /* 0x000f280000300800 */
[----:B------:R-:W5:Y:S04]  /*1e940*/  LDL.LU R224, [R1+0x40] ;  /* 0x0000400001e07983 */ /* 0x000f680000300800 */
[----:B------:R-:W5:Y:S04]  /*1e950*/  LDL.LU R23, [R1+0x44] ;  /* 0x0000440001177983 */ /* 0x000f680000300800 */
[----:B------:R-:W5:Y:S04]  /*1e960*/  LDL.LU R22, [R1+0x48] ;  /* 0x0000480001167983 */ /* 0x000f680000300800 */
[----:B------:R-:W5:Y:S01]  /*1e970*/  LDL.LU R21, [R1+0x4c] ;  /* 0x00004c0001157983 */ /* 0x000f620000300800 */
[----:B------:R-:W-:-:S03]  /*1e980*/  ISETP.GE.AND P0, PT, R19, 0x89, PT ;  /* 0x000000891300780c */ /* 0x000fc60003f06270 */
[----:B------:R-:W5:Y:S04]  /*1e990*/  LDL.LU R20, [R1+0x50] ;  /* 0x0000500001147983 */ /* 0x000f680000300800 */
[----:B------:R-:W5:Y:S04]  /*1e9a0*/  LDL.LU R15, [R1+0x54] ;  /* 0x00005400010f7983 */ /* 0x000f680000300800 */
[----:B------:R-:W5:Y:S04]  /*1e9b0*/  LDL.LU R14, [R1+0x58] ;  /* 0x00005800010e7983 */ /* 0x000f680000300800 */
[----:B------:R-:W5:Y:S04]  /*1e9c0*/  LDL.LU R13, [R1+0x5c] ;  /* 0x00005c00010d7983 */ /* 0x000f680000300800 */
[----:B------:R-:W3:Y:S04]  /*1e9d0*/  LDL.LU R19, [R1+0x6c] ;  /* 0x00006c0001137983 */ /* 0x000ee80000300800 */
[----:B------:R1:W-:Y:S04]  /*1e9e0*/  @!P4 STG.E.U8 desc[UR4][R8.64+0x9], R3 ;  /* 0x000009030800c986 */ /* 0x0003e8000c101104 */
[----:B-1----:R-:W4:Y:S01]  /*1e9f0*/  LDL.LU R3, [R1+0x64] ;  /* 0x0000640001037983 */ /* 0x002f220000300800 */
[----:B--2---:R-:W-:-:S05]  /*1ea00*/  @!P5 IMAD R2, R2, R17, RZ ;  /* 0x000000110202d224 */ /* 0x004fca00078e02ff */
[----:B------:R1:W-:Y:S04]  /*1ea10*/  @!P5 STG.E.U8 desc[UR4][R4.64], R2 ;  /* 0x000000020400d986 */ /* 0x0003e8000c101104 */
[----:B-1----:R-:W2:Y:S01]  /*1ea20*/  LDL.LU R2, [R1+0x68] ;  /* 0x0000680001027983 */ /* 0x002ea20000300800 */
[C---:B------:R-:W-:Y:S02]  /*1ea30*/  ISETP.LT.OR P4, PT, R0.reuse, 0x2, !P1 ;  /* 0x000000020000780c */ /* 0x040fe40004f81670 */
[----:B------:R-:W-:-:S11]  /*1ea40*/  ISETP.LT.OR P5, PT, R0, 0x1, !P0 ;  /* 0x000000010000780c */ /* 0x000fd600047a1670 */
[----:B----4-:R-:W-:-:S05]  /*1ea50*/  @!P4 IMAD R3, R3, R17, RZ ;  /* 0x000000110303c224 */ /* 0x010fca00078e02ff */
[----:B------:R3:W-:Y:S01]  /*1ea60*/  @!P4 STG.E.U8 desc[UR4][R4.64+0x1], R3 ;  /* 0x000001030400c986 */ /* 0x0007e2000c101104 */
[----:B------:R-:W-:-:S13]  /*1ea70*/  ISETP.LT.OR P4, PT, R0, 0x2, !P0 ;  /* 0x000000020000780c */ /* 0x000fda0004781670 */
[----:B---3--:R-:W-:Y:S02]  /*1ea80*/  @!P4 IMAD R3, R19, R17, RZ ;  /* 0x000000111303c224 */ /* 0x008fe400078e02ff */
[----:B------:R-:W3:Y:S04]  /*1ea90*/  LDL.LU R19, [R1+0x2c] ;  /* 0x00002c0001137983 */ /* 0x000ee80000300800 */
[----:B------:R1:W-:Y:S01]  /*1eaa0*/  @!P4 STG.E.U8 desc[UR4][R10.64+0x1], R3 ;  /* 0x000001030a00c986 */ /* 0x0003e2000c101104 */
[----:B------:R-:W-:-:S13]  /*1eab0*/  ISETP.LT.OR P4, PT, R0, 0xa, !P1 ;  /* 0x0000000a0000780c */ /* 0x000fda0004f81670 */
[-C--:B-1----:R-:W-:Y:S02]  /*1eac0*/  @!P4 IMAD R3, R227, R17.reuse, RZ ;  /* 0x00000011e303c224 */ /* 0x082fe400078e02ff */
[----:B--2---:R-:W-:-:S05]  /*1ead0*/  @!P5 IMAD R2, R2, R17, RZ ;  /* 0x000000110202d224 */ /* 0x004fca00078e02ff */
[----:B------:R1:W-:Y:S01]  /*1eae0*/  @!P5 STG.E.U8 desc[UR4][R10.64], R2 ;  /* 0x000000020a00d986 */ /* 0x0003e2000c101104 */
[----:B------:R-:W-:-:S13]  /*1eaf0*/  ISETP.LT.OR P5, PT, R0, 0x9, !P1 ;  /* 0x000000090000780c */ /* 0x000fda0004fa1670 */
[-C--:B-1----:R-:W-:Y:S01]  /*1eb00*/  @!P5 IMAD R2, R12, R17.reuse, RZ ;  /* 0x000000110c02d224 */ /* 0x082fe200078e02ff */
[----:B------:R-:W-:Y:S04]  /*1eb10*/  @!P4 STG.E.U8 desc[UR4][R4.64+0x9], R3 ;  /* 0x000009030400c986 */ /* 0x000fe8000c101104 */
[----:B------:R1:W-:Y:S01]  /*1eb20*/  @!P5 STG.E.U8 desc[UR4][R4.64+0x8], R2 ;  /* 0x000008020400d986 */ /* 0x0003e2000c101104 */
[C---:B------:R-:W-:Y:S02]  /*1eb30*/  ISETP.LT.OR P5, PT, R0.reuse, 0x9, !P0 ;  /* 0x000000090000780c */ /* 0x040fe400047a1670 */
[----:B------:R-:W-:Y:S01]  /*1eb40*/  ISETP.LT.OR P4, PT, R0, 0xa, !P0 ;  /* 0x0000000a0000780c */ /* 0x000fe20004781670 */
[----:B------:R-:W2:Y:S04]  /*1eb50*/  LDL.LU R12, [R1+0x30] ;  /* 0x00003000010c7983 */ /* 0x000ea80000300800 */
[----:B------:R-:W4:Y:S06]  /*1eb60*/  LDL.LU R227, [R1+0x34] ;  /* 0x0000340001e37983 */ /* 0x000f2c0000300800 */
[----:B-1----:R-:W-:-:S02]  /*1eb70*/  @!P5 IMAD R2, R226, R17, RZ ;  /* 0x00000011e202d224 */ /* 0x002fc400078e02ff */
[----:B------:R-:W-:Y:S01]  /*1eb80*/  @!P4 IMAD R3, R225, R17, RZ ;  /* 0x00000011e103c224 */ /* 0x000fe200078e02ff */
[----:B------:R-:W4:Y:S04]  /*1eb90*/  LDL.LU R226, [R1+0x38] ;  /* 0x0000380001e27983 */ /* 0x000f280000300800 */
[----:B------:R5:W-:Y:S01]  /*1eba0*/  @!P5 STG.E.U8 desc[UR4][R10.64+0x8], R2 ;  /* 0x000008020a00d986 */ /* 0x000be2000c101104 */
[----:B------:R-:W-:-:S03]  /*1ebb0*/  ISETP.LT.OR P5, PT, R0, 0x11, !P2 ;  /* 0x000000110000780c */ /* 0x000fc600057a1670 */
[----:B------:R1:W-:Y:S01]  /*1ebc0*/  @!P4 STG.E.U8 desc[UR4][R10.64+0x9], R3 ;  /* 0x000009030a00c986 */ /* 0x0003e2000c101104 */
[----:B------:R-:W-:-:S09]  /*1ebd0*/  ISETP.LT.OR P4, PT, R0, 0x12, !P2 ;  /* 0x000000120000780c */ /* 0x000fd20005781670 */
[----:B-----5:R-:W-:-:S05]  /*1ebe0*/  @!P5 IMAD R2, R224, R17, RZ ;  /* 0x00000011e002d224 */ /* 0x020fca00078e02ff */
[----:B------:R5:W-:Y:S01]  /*1ebf0*/  @!P5 STG.E.U8 desc[UR4][R6.64+0x10], R2 ;  /* 0x000010020600d986 */ /* 0x000be2000c101104 */
[----:B------:R-:W-:Y:S01]  /*1ec00*/  ISETP.LT.OR P5, PT, R0, 0x11, !P3 ;  /* 0x000000110000780c */ /* 0x000fe20005fa1670 */
[----:B-1----:R-:W-:-:S05]  /*1ec10*/  @!P4 IMAD R3, R23, R17, RZ ;  /* 0x000000111703c224 */ /* 0x002fca00078e02ff */
[----:B------:R1:W-:Y:S01]  /*1ec20*/  @!P4 STG.E.U8 desc[UR4][R6.64+0x11], R3 ;  /* 0x000011030600c986 */ /* 0x0003e2000c101104 */
[----:B------:R-:W-:-:S06]  /*1ec30*/  ISETP.LT.OR P4, PT, R0, 0x12, !P3 ;  /* 0x000000120000780c */ /* 0x000fcc0005f81670 */
        /* <DEDUP_REMOVED lines=10> */
[----:B------:R-:W-:Y:S07]  /*1ece0*/  @!P4 STG.E.U8 desc[UR4][R6.64+0x19], R3 ;  /* 0x000019030600c986 */ /* 0x000fee000c101104 */
[----:B-----5:R-:W-:-:S05]  /*1ecf0*/  @!P5 IMAD R2, R14, R17, RZ ;  /* 0x000000110e02d224 */ /* 0x020fca00078e02ff */
[----:B------:R1:W-:Y:S04]  /*1ed00*/  @!P5 STG.E.U8 desc[UR4][R8.64+0x18], R2 ;  /* 0x000018020800d986 */ /* 0x0003e8000c101104 */
[----:B-1----:R-:W5:Y:S01]  /*1ed10*/  LDL.LU R2, [R1+0x20] ;  /* 0x0000200001027983 */ /* 0x002f620000300800 */
[C---:B------:R-:W-:Y:S02]  /*1ed20*/  ISETP.LT.OR P4, PT, R0.reuse, 0x1a, !P3 ;  /* 0x0000001a0000780c */ /* 0x040fe40005f81670 */
[----:B------:R-:W-:Y:S01]  /*1ed30*/  ISETP.LT.OR P5, PT, R0, 0x11, !P1 ;  /* 0x000000110000780c */ /* 0x000fe20004fa1670 */
[----:B------:R-:W4:Y:S04]  /*1ed40*/  LDL.LU R225, [R1+0x3c] ;  /* 0x00003c0001e17983 */ /* 0x000f280000300800 */
[----:B------:R-:W4:Y:S06]  /*1ed50*/  LDL.LU R224, [R1] ;  /* 0x0000000001e07983 */ /* 0x000f2c0000300800 */
[----:B------:R-:W-:-:S02]  /*1ed60*/  @!P4 IMAD R3, R13, R17, RZ ;  /* 0x000000110d03c224 */ /* 0x000fc400078e02ff */
[----:B------:R-:W4:Y:S04]  /*1ed70*/  LDL.LU R13, [R1+0x4] ;  /* 0x00000400010d7983 */ /* 0x000f280000300800 */
[----:B------:R-:W4:Y:S04]  /*1ed80*/  LDL.LU R15, [R1+0x8] ;  /* 0x00000800010f7983 */ /* 0x000f280000300800 */
[----:B------:R-:W4:Y:S04]  /*1ed90*/  LDL.LU R23, [R1+0xc] ;  /* 0x00000c0001177983 */ /* 0x000f280000300800 */
[----:B------:R-:W4:Y:S04]  /*1eda0*/  LDL.LU R21, [R1+0x10] ;  /* 0x0000100001157983 */ /* 0x000f280000300800 */
[----:B------:R-:W4:Y:S04]  /*1edb0*/  LDL.LU R22, [R1+0x14] ;  /* 0x0000140001167983 */ /* 0x000f280000300800 */
[----:B------:R-:W4:Y:S04]  /*1edc0*/  LDL.LU R20, [R1+0x18] ;  /* 0x0000180001147983 */ /* 0x000f280000300800 */
[----:B------:R-:W4:Y:S04]  /*1edd0*/  LDL.LU R14, [R1+0x1c] ;  /* 0x00001c00010e7983 */ /* 0x000f280000300800 */
[----:B------:R1:W-:Y:S04]  /*1ede0*/  @!P4 STG.E.U8 desc[UR4][R8.64+0x19], R3 ;  /* 0x000019030800c986 */ /* 0x0003e8000c101104 */
[----:B-1----:R-:W3:Y:S01]  /*1edf0*/  LDL.LU R3, [R1+0x24] ;  /* 0x0000240001037983 */ /* 0x002ee20000300800 */
[----:B-----5:R-:W-:-:S05]  /*1ee00*/  @!P5 IMAD R2, R2, R17, RZ ;  /* 0x000000110202d224 */ /* 0x020fca00078e02ff */
[----:B------:R1:W-:Y:S04]  /*1ee10*/  @!P5 STG.E.U8 desc[UR4][R4.64+0x10], R2 ;  /* 0x000010020400d986 */ /* 0x0003e8000c101104 */
[----:B-1----:R-:W5:Y:S01]  /*1ee20*/  LDL.LU R2, [R1+0x28] ;  /* 0x0000280001027983 */ /* 0x002f620000300800 */
[C---:B------:R-:W-:Y:S02]  /*1ee30*/  ISETP.LT.OR P4, PT, R0.reuse, 0x12, !P1 ;  /* 0x000000120000780c */ /* 0x040fe40004f81670 */
[----:B------:R-:W-:-:S11]  /*1ee40*/  ISETP.LT.OR P5, PT, R0, 0x11, !P0 ;  /* 0x000000110000780c */ /* 0x000fd600047a1670 */
[----:B---3--:R-:W-:-:S05]  /*1ee50*/  @!P4 IMAD R3, R3, R17, RZ ;  /* 0x000000110303c224 */ /* 0x008fca00078e02ff */
[----:B------:R1:W-:Y:S01]  /*1ee60*/  @!P4 STG.E.U8 desc[UR4][R4.64+0x11], R3 ;  /* 0x000011030400c986 */ /* 0x0003e2000c101104 */
[----:B------:R-:W-:-:S13]  /*1ee70*/  ISETP.LT.OR P4, PT, R0, 0x12, !P0 ;  /* 0x000000120000780c */ /* 0x000fda0004781670 */
[----:B-1----:R-:W-:-:S05]  /*1ee80*/  @!P4 IMAD R3, R19, R17, RZ ;  /* 0x000000111303c224 */ /* 0x002fca00078e02ff */
[----:B------:R-:W-:Y:S01]  /*1ee90*/  @!P4 STG.E.U8 desc[UR4][R10.64+0x11], R3 ;  /* 0x000011030a00c986 */ /* 0x000fe2000c101104 */
[----:B------:R-:W-:Y:S01]  /*1eea0*/  ISETP.LT.OR P4, PT, R0, 0x1a, !P1 ;  /* 0x0000001a0000780c */ /* 0x000fe20004f81670 */
[----:B-----5:R-:W-:-:S05]  /*1eeb0*/  @!P5 IMAD R2, R2, R17, RZ ;  /* 0x000000110202d224 */ /* 0x020fca00078e02ff */
[----:B------:R2:W-:Y:S01]  /*1eec0*/  @!P5 STG.E.U8 desc[UR4][R10.64+0x10], R2 ;  /* 0x000010020a00d986 */ /* 0x0005e2000c101104 */
[----:B------:R-:W-:-:S13]  /*1eed0*/  ISETP.LT.OR P5, PT, R0, 0x19, !P1 ;  /* 0x000000190000780c */ /* 0x000fda0004fa1670 */
[----:B--2---:R-:W-:-:S05]  /*1eee0*/  @!P5 IMAD R2, R12, R17, RZ ;  /* 0x000000110c02d224 */ /* 0x004fca00078e02ff */
[----:B------:R4:W-:Y:S01]  /*1eef0*/  @!P5 STG.E.U8 desc[UR4][R4.64+0x18], R2 ;  /* 0x000018020400d986 */ /* 0x0009e2000c101104 */
[----:B------:R-:W-:Y:S01]  /*1ef00*/  ISETP.LT.OR P5, PT, R0, 0x19, !P0 ;  /* 0x000000190000780c */ /* 0x000fe200047a1670 */
[----:B----4-:R-:W-:-:S12]  /*1ef10*/  @!P4 IMAD R2, R227, R17, RZ ;  /* 0x00000011e302c224 */ /* 0x010fd800078e02ff */
[----:B------:R-:W-:Y:S01]  /*1ef20*/  @!P5 IMAD R3, R226, R17, RZ ;  /* 0x00000011e203d224 */ /* 0x000fe200078e02ff */
[----:B------:R1:W-:Y:S01]  /*1ef30*/  @!P4 STG.E.U8 desc[UR4][R4.64+0x19], R2 ;  /* 0x000019020400c986 */ /* 0x0003e2000c101104 */
[----:B------:R-:W-:-:S03]  /*1ef40*/  ISETP.LT.OR P4, PT, R0, 0x1a, !P0 ;  /* 0x0000001a0000780c */ /* 0x000fc60004781670 */
[----:B------:R2:W-:Y:S01]  /*1ef50*/  @!P5 STG.E.U8 desc[UR4][R10.64+0x18], R3 ;  /* 0x000018030a00d986 */ /* 0x0005e2000c101104 */
[----:B------:R-:W-:-:S09]  /*1ef60*/  ISETP.LT.OR P5, PT, R0, 0x21, !P2 ;  /* 0x000000210000780c */ /* 0x000fd200057a1670 */
[----:B-1----:R-:W-:-:S04]  /*1ef70*/  @!P4 IMAD R2, R225, R17, RZ ;  /* 0x00000011e102c224 */ /* 0x002fc800078e02ff */
[----:B--2---:R-:W-:Y:S01]  /*1ef80*/  @!P5 IMAD R3, R224, R17, RZ ;  /* 0x00000011e003d224 */ /* 0x004fe200078e02ff */
[----:B------:R-:W-:Y:S01]  /*1ef90*/  @!P4 STG.E.U8 desc[UR4][R10.64+0x19], R2 ;  /* 0x000019020a00c986 */ /* 0x000fe2000c101104 */
[----:B------:R-:W-:-:S03]  /*1efa0*/  ISETP.LT.OR P4, PT, R0, 0x22, !P2 ;  /* 0x000000220000780c */ /* 0x000fc60005781670 */
[----:B------:R1:W-:Y:S01]  /*1efb0*/  @!P5 STG.E.U8 desc[UR4][R6.64+0x20], R3 ;  /* 0x000020030600d986 */ /* 0x0003e2000c101104 */
[----:B------:R-:W-:-:S09]  /*1efc0*/  ISETP.LT.OR P5, PT, R0, 0x21, !P3 ;  /* 0x000000210000780c */ /* 0x000fd20005fa1670 */
[----:B------:R-:W-:-:S04]  /*1efd0*/  @!P4 IMAD R13, R13, R17, RZ ;  /* 0x000000110d0dc224 */ /* 0x000fc800078e02ff */
[----:B------:R-:W-:Y:S01]  /*1efe0*/  @!P5 IMAD R15, R15, R17, RZ ;  /* 0x000000110f0fd224 */ /* 0x000fe200078e02ff */
[----:B------:R2:W-:Y:S01]  /*1eff0*/  @!P4 STG.E.U8 desc[UR4][R6.64+0x21], R13 ;  /* 0x0000210d0600c986 */ /* 0x0005e2000c101104 */
[----:B------:R-:W-:-:S03]  /*1f000*/  ISETP.LT.OR P4, PT, R0, 0x22, !P3 ;  /* 0x000000220000780c */ /* 0x000fc60005f81670 */
[----:B------:R3:W-:Y:S01]  /*1f010*/  @!P5 STG.E.U8 desc[UR4][R8.64+0x20], R15 ;  /* 0x0000200f0800d986 */ /* 0x0007e2000c101104 */
[----:B------:R-:W-:-:S09]  /*1f020*/  ISETP.LT.OR P5, PT, R0, 0x29, !P2 ;  /* 0x000000290000780c */ /* 0x000fd200057a1670 */
[----:B------:R-:W-:-:S04]  /*1f030*/  @!P4 IMAD R19, R23, R17, RZ ;  /* 0x000000111713c224 */ /* 0x000fc800078e02ff */
[----:B------:R-:W-:Y:S01]  /*1f040*/  @!P5 IMAD R21, R21, R17, RZ ;  /* 0x000000111515d224 */ /* 0x000fe200078e02ff */
[----:B------:R4:W-:Y:S01]  /*1f050*/  @!P4 STG.E.U8 desc[UR4][R8.64+0x21], R19 ;  /* 0x000021130800c986 */ /* 0x0009e2000c101104 */
[----:B------:R-:W-:-:S03]  /*1f060*/  ISETP.LT.OR P4, PT, R0, 0x2a, !P2 ;  /* 0x0000002a0000780c */ /* 0x000fc60005781670 */
[----:B------:R-:W-:Y:S01]  /*1f070*/  @!P5 STG.E.U8 desc[UR4][R6.64+0x28], R21 ;  /* 0x000028150600d986 */ /* 0x000fe2000c101104 */
[----:B------:R-:W-:-:S09]  /*1f080*/  ISETP.LT.OR P5, PT, R0, 0x29, !P3 ;  /* 0x000000290000780c */ /* 0x000fd20005fa1670 */
[----:B-1----:R-:W-:-:S04]  /*1f090*/  @!P4 IMAD R3, R22, R17, RZ ;  /* 0x000000111603c224 */ /* 0x002fc800078e02ff */
[----:B--2---:R-:W-:Y:S01]  /*1f0a0*/  @!P5 IMAD R13, R20, R17, RZ ;  /* 0x00000011140dd224 */ /* 0x004fe200078e02ff */
[----:B------:R1:W-:Y:S01]  /*1f0b0*/  @!P4 STG.E.U8 desc[UR4][R6.64+0x29], R3 ;  /* 0x000029030600c986 */ /* 0x0003e2000c101104 */
[----:B------:R-:W-:-:S03]  /*1f0c0*/  ISETP.LT.OR P4, PT, R0, 0x2a, !P3 ;  /* 0x0000002a0000780c */ /* 0x000fc60005f81670 */
[----:B------:R2:W-:Y:S01]  /*1f0d0*/  @!P5 STG.E.U8 desc[UR4][R8.64+0x28], R13 ;  /* 0x0000280d0800d986 */ /* 0x0005e2000c101104 */
[----:B------:R-:W-:-:S09]  /*1f0e0*/  ISETP.LT.OR P5, PT, R0, 0x21, !P1 ;  /* 0x000000210000780c */ /* 0x000fd20004fa1670 */
[----:B---3--:R-:W-:-:S04]  /*1f0f0*/  @!P4 IMAD R15, R14, R17, RZ ;  /* 0x000000110e0fc224 */ /* 0x008fc800078e02ff */
[----:B----4-:R-:W-:Y:S01]  /*1f100*/  @!P5 IMAD R19, R216, R17, RZ ;  /* 0x00000011d813d224 */ /* 0x010fe200078e02ff */
[----:B------:R3:W-:Y:S01]  /*1f110*/  @!P4 STG.E.U8 desc[UR4][R8.64+0x29], R15 ;  /* 0x0000290f0800c986 */ /* 0x0007e2000c101104 */
[----:B------:R-:W-:-:S03]  /*1f120*/  ISETP.LT.OR P4, PT, R0, 0x22, !P1 ;  /* 0x000000220000780c */ /* 0x000fc60004f81670 */
[----:B------:R-:W-:Y:S01]  /*1f130*/  @!P5 STG.E.U8 desc[UR4][R4.64+0x20], R19 ;  /* 0x000020130400d986 */ /* 0x000fe2000c101104 */
[----:B------:R-:W-:-:S09]  /*1f140*/  ISETP.LT.OR P5, PT, R0, 0x21, !P0 ;  /* 0x000000210000780c */ /* 0x000fd200047a1670 */
[----:B------:R-:W-:-:S04]  /*1f150*/  @!P4 IMAD R217, R217, R17, RZ ;  /* 0x00000011d9d9c224 */ /* 0x000fc800078e02ff */
[----:B-1----:R-:W-:Y:S01]  /*1f160*/  @!P5 IMAD R3, R218, R17, RZ ;  /* 0x00000011da03d224 */ /* 0x002fe200078e02ff */
[----:B------:R-:W-:Y:S01]  /*1f170*/  @!P4 STG.E.U8 desc[UR4][R4.64+0x21], R217 ;  /* 0x000021d90400c986 */ /* 0x000fe2000c101104 */
[----:B------:R-:W-:-:S03]  /*1f180*/  ISETP.LT.OR P4, PT, R0, 0x22, !P0 ;  /* 0x000000220000780c */ /* 0x000fc60004781670 */
[----:B------:R1:W-:Y:S01]  /*1f190*/  @!P5 STG.E.U8 desc[UR4][R10.64+0x20], R3 ;  /* 0x000020030a00d986 */ /* 0x0003e2000c101104 */
[----:B------:R-:W-:-:S09]  /*1f1a0*/  ISETP.LT.OR P5, PT, R0, 0x29, !P1 ;  /* 0x000000290000780c */ /* 0x000fd20004fa1670 */
[----:B------:R-:W-:-:S04]  /*1f1b0*/  @!P4 IMAD R219, R219, R17, RZ ;  /* 0x00000011dbdbc224 */ /* 0x000fc800078e02ff */
[----:B--2---:R-:W-:Y:S01]  /*1f1c0*/  @!P5 IMAD R13, R220, R17, RZ ;  /* 0x00000011dc0dd224 */ /* 0x004fe200078e02ff */
[----:B------:R-:W-:Y:S01]  /*1f1d0*/  @!P4 STG.E.U8 desc[UR4][R10.64+0x21], R219 ;  /* 0x000021db0a00c986 */ /* 0x000fe2000c101104 */
[----:B------:R-:W-:-:S03]  /*1f1e0*/  ISETP.LT.OR P4, PT, R0, 0x2a, !P1 ;  /* 0x0000002a0000780c */ /* 0x000fc60004f81670 */
[----:B------:R2:W-:Y:S01]  /*1f1f0*/  @!P5 STG.E.U8 desc[UR4][R4.64+0x28], R13 ;  /* 0x0000280d0400d986 */ /* 0x0005e2000c101104 */
[----:B------:R-:W-:-:S09]  /*1f200*/  ISETP.LT.OR P5, PT, R0, 0x29, !P0 ;  /* 0x000000290000780c */ /* 0x000fd200047a1670 */
[----:B------:R-:W-:-:S04]  /*1f210*/  @!P4 IMAD R221, R221, R17, RZ ;  /* 0x00000011ddddc224 */ /* 0x000fc800078e02ff */
[----:B---3--:R-:W-:Y:S01]  /*1f220*/  @!P5 IMAD R15, R222, R17, RZ ;  /* 0x00000011de0fd224 */ /* 0x008fe200078e02ff */
[----:B------:R-:W-:Y:S01]  /*1f230*/  @!P4 STG.E.U8 desc[UR4][R4.64+0x29], R221 ;  /* 0x000029dd0400c986 */ /* 0x000fe2000c101104 */
[----:B------:R-:W-:-:S03]  /*1f240*/  ISETP.LT.OR P4, PT, R0, 0x2a, !P0 ;  /* 0x0000002a0000780c */ /* 0x000fc60004781670 */
[----:B------:R3:W-:Y:S01]  /*1f250*/  @!P5 STG.E.U8 desc[UR4][R10.64+0x28], R15 ;  /* 0x0000280f0a00d986 */ /* 0x0007e2000c101104 */
        /* <DEDUP_REMOVED lines=540> */
[C---:B------:R-:W-:Y:S02]  /*21420*/  ISETP.LT.OR P5, PT, R0.reuse, 0xe9, !P2 ;  /* 0x000000e90000780c */ /* 0x040fe400057a1670 */
[----:B------:R-:W-:-:S07]  /*21430*/  ISETP.LT.OR P2, PT, R0, 0xea, !P2 ;  /* 0x000000ea0000780c */ /* 0x000fce0005741670 */
[----:B------:R-:W-:-:S04]  /*21440*/  @!P4 IMAD R35, R35, R17, RZ ;  /* 0x000000112323c224 */ /* 0x000fc800078e02ff */
[-C--:B-1----:R-:W-:Y:S02]  /*21450*/  @!P5 IMAD R3, R36, R17.reuse, RZ ;  /* 0x000000112403d224 */ /* 0x082fe400078e02ff */
[----:B------:R-:W-:Y:S01]  /*21460*/  @!P2 IMAD R37, R37, R17, RZ ;  /* 0x000000112525a224 */ /* 0x000fe200078e02ff */
[----:B------:R-:W-:Y:S01]  /*21470*/  @!P4 STG.E.U8 desc[UR4][R8.64+0xe1], R35 ;  /* 0x0000e1230800c986 */ /* 0x000fe2000c101104 */
[C---:B------:R-:W-:Y:S02]  /*21480*/  ISETP.LT.OR P4, PT, R0.reuse, 0xe9, !P3 ;  /* 0x000000e90000780c */ /* 0x040fe40005f81670 */
[C---:B------:R-:W-:Y:S01]  /*21490*/  ISETP.LT.OR P3, PT, R0.reuse, 0xea, !P3 ;  /* 0x000000ea0000780c */ /* 0x040fe20005f61670 */
[----:B------:R-:W-:Y:S01]  /*214a0*/  @!P2 STG.E.U8 desc[UR4][R6.64+0xe9], R37 ;  /* 0x0000e9250600a986 */ /* 0x000fe2000c101104 */
[----:B------:R-:W-:-:S03]  /*214b0*/  ISETP.LT.OR P2, PT, R0, 0xe2, !P1 ;  /* 0x000000e20000780c */ /* 0x000fc60004f41670 */
[----:B------:R1:W-:Y:S01]  /*214c0*/  @!P5 STG.E.U8 desc[UR4][R6.64+0xe8], R3 ;  /* 0x0000e8030600d986 */ /* 0x0003e2000c101104 */
[----:B------:R-:W-:-:S05]  /*214d0*/  ISETP.LT.OR P5, PT, R0, 0xe1, !P1 ;  /* 0x000000e10000780c */ /* 0x000fca0004fa1670 */
[-C--:B--2---:R-:W-:Y:S02]  /*214e0*/  @!P4 IMAD R13, R38, R17.reuse, RZ ;  /* 0x00000011260dc224 */ /* 0x084fe400078e02ff */
[-C--:B------:R-:W-:Y:S02]  /*214f0*/  @!P3 IMAD R39, R39, R17.reuse, RZ ;  /* 0x000000112727b224 */ /* 0x080fe400078e02ff */
[-C--:B------:R-:W-:Y:S01]  /*21500*/  @!P2 IMAD R25, R25, R17.reuse, RZ ;  /* 0x000000111919a224 */ /* 0x080fe200078e02ff */
[----:B------:R-:W-:Y:S03]  /*21510*/  @!P4 STG.E.U8 desc[UR4][R8.64+0xe8], R13 ;  /* 0x0000e80d0800c986 */ /* 0x000fe6000c101104 */
[----:B---3--:R-:W-:Y:S01]  /*21520*/  @!P5 IMAD R15, R24, R17, RZ ;  /* 0x00000011180fd224 */ /* 0x008fe200078e02ff */
[----:B------:R2:W-:Y:S01]  /*21530*/  @!P3 STG.E.U8 desc[UR4][R8.64+0xe9], R39 ;  /* 0x0000e9270800b986 */ /* 0x0005e2000c101104 */
[----:B------:R-:W-:-:S02]  /*21540*/  ISETP.LT.OR P3, PT, R0, 0xe1, !P0 ;  /* 0x000000e10000780c */ /* 0x000fc40004761670 */
[C---:B------:R-:W-:Y:S01]  /*21550*/  ISETP.LT.OR P4, PT, R0.reuse, 0xe2, !P0 ;  /* 0x000000e20000780c */ /* 0x040fe20004781670 */
[----:B------:R3:W-:Y:S01]  /*21560*/  @!P2 STG.E.U8 desc[UR4][R4.64+0xe1], R25 ;  /* 0x0000e1190400a986 */ /* 0x0007e2000c101104 */
[C---:B------:R-:W-:Y:S02]  /*21570*/  ISETP.LT.OR P2, PT, R0.reuse, 0xe9, !P1 ;  /* 0x000000e90000780c */ /* 0x040fe40004f41670 */
[C---:B------:R-:W-:Y:S01]  /*21580*/  ISETP.LT.OR P1, PT, R0.reuse, 0xea, !P1 ;  /* 0x000000ea0000780c */ /* 0x040fe20004f21670 */
[----:B------:R3:W-:Y:S01]  /*21590*/  @!P5 STG.E.U8 desc[UR4][R4.64+0xe0], R15 ;  /* 0x0000e00f0400d986 */ /* 0x0007e2000c101104 */
[C---:B------:R-:W-:Y:S02]  /*215a0*/  ISETP.LT.OR P5, PT, R0.reuse, 0xe9, !P0 ;  /* 0x000000e90000780c */ /* 0x040fe400047a1670 */
[----:B------:R-:W-:-:S03]  /*215b0*/  ISETP.LT.OR P0, PT, R0, 0xea, !P0 ;  /* 0x000000ea0000780c */ /* 0x000fc60004701670 */
[-C--:B-1----:R-:W-:Y:S02]  /*215c0*/  @!P3 IMAD R3, R26, R17.reuse, RZ ;  /* 0x000000111a03b224 */ /* 0x082fe400078e02ff */
[-C--:B------:R-:W-:Y:S02]  /*215d0*/  @!P4 IMAD R27, R27, R17.reuse, RZ ;  /* 0x000000111b1bc224 */ /* 0x080fe400078e02ff */
[-C--:B------:R-:W-:Y:S02]  /*215e0*/  @!P2 IMAD R7, R28, R17.reuse, RZ ;  /* 0x000000111c07a224 */ /* 0x080fe400078e02ff */
[-C--:B------:R-:W-:Y:S02]  /*215f0*/  @!P1 IMAD R29, R29, R17.reuse, RZ ;  /* 0x000000111d1d9224 */ /* 0x080fe400078e02ff */
[-C--:B--2---:R-:W-:Y:S02]  /*21600*/  @!P5 IMAD R9, R30, R17.reuse, RZ ;  /* 0x000000111e09d224 */ /* 0x084fe400078e02ff */
[----:B------:R-:W-:Y:S01]  /*21610*/  @!P0 IMAD R31, R31, R17, RZ ;  /* 0x000000111f1f8224 */ /* 0x000fe200078e02ff */
[----:B------:R3:W-:Y:S04]  /*21620*/  @!P3 STG.E.U8 desc[UR4][R10.64+0xe0], R3 ;  /* 0x0000e0030a00b986 */ /* 0x0007e8000c101104 */
[----:B------:R3:W-:Y:S04]  /*21630*/  @!P4 STG.E.U8 desc[UR4][R10.64+0xe1], R27 ;  /* 0x0000e11b0a00c986 */ /* 0x0007e8000c101104 */
[----:B------:R3:W-:Y:S04]  /*21640*/  @!P2 STG.E.U8 desc[UR4][R4.64+0xe8], R7 ;  /* 0x0000e8070400a986 */ /* 0x0007e8000c101104 */
[----:B------:R3:W-:Y:S04]  /*21650*/  @!P1 STG.E.U8 desc[UR4][R4.64+0xe9], R29 ;  /* 0x0000e91d04009986 */ /* 0x0007e8000c101104 */
[----:B------:R3:W-:Y:S04]  /*21660*/  @!P5 STG.E.U8 desc[UR4][R10.64+0xe8], R9 ;  /* 0x0000e8090a00d986 */ /* 0x0007e8000c101104 */
[----:B------:R3:W-:Y:S02]  /*21670*/  @!P0 STG.E.U8 desc[UR4][R10.64+0xe9], R31 ;  /* 0x0000e91f0a008986 */ /* 0x0007e4000c101104 */
.L_x_510:
[----:B------:R-:W-:Y:S05]  /*21680*/  BSYNC B0 ;  /* 0x0000000000007941 */ /* 0x000fea0003800000 */
.L_x_28:
[----:B-123--:R-:W2:Y:S04]  /*21690*/  LDL.LU R3, [R1+0xa4] ;  /* 0x0000a40001037983 */ /* 0x00eea80000300800 */
[----:B------:R-:W2:Y:S01]  /*216a0*/  LDL.LU R2, [R1+0xa8] ;  /* 0x0000a80001027983 */ /* 0x000ea20000300800 */
[----:B------:R-:W-:Y:S01]  /*216b0*/  ULDC UR4, c[0x0][0xc] ;  /* 0x0000030000047ab9 */ /* 0x000fe20000000800 */
[----:B------:R-:W-:Y:S01]  /*216c0*/  ULDC UR5, c[0x0][0x10] ;  /* 0x0000040000057ab9 */ /* 0x000fe20000000800 */
[----:B0---4-:R-:W2:Y:S01]  /*216d0*/  LDC R5, c[0x0][0x14] ;  /* 0x00000500ff057b82 */ /* 0x011ea20000000800 */
[----:B------:R-:W-:Y:S01]  /*216e0*/  UIMAD.WIDE.U32 UR4, UR4, UR5, URZ ;  /* 0x00000005040472a5 */ /* 0x000fe2000f8e003f */
[----:B------:R0:W5:Y:S01]  /*216f0*/  LDL R28, [R1+0xb8] ;  /* 0x0000b800011c7983 */ /* 0x0001620000100800 */
[----:B------:R-:W-:-:S02]  /*21700*/  PRMT R0, RZ, 0x7610, R0 ;  /* 0x00007610ff007816 */ /* 0x000fc40000000000 */
[----:B------:R-:W-:Y:S02]  /*21710*/  MOV R22, 0xffffffff ;  /* 0xffffffff00167802 */ /* 0x000fe40000000f00 */
[----:B--2---:R-:W-:-:S04]  /*21720*/  IMAD.WIDE.U32 R2, R5, UR4, R2 ;  /* 0x0000000405027c25 */ /* 0x004fc8000f8e0002 */
[----:B------:R-:W-:Y:S01]  /*21730*/  IMAD R5, R5, UR5, RZ ;  /* 0x0000000505057c24 */ /* 0x000fe2000f8e02ff */
[----:B------:R-:W-:Y:S01]  /*21740*/  ULDC.64 UR4, c[0x0][0x650] ;  /* 0x0001940000047ab9 */ /* 0x000fe20000000a00 */
[----:B------:R-:W-:Y:S02]  /*21750*/  MOV R21, R2 ;  /* 0x0000000200157202 */ /* 0x000fe40000000f00 */
[----:B------:R-:W-:Y:S01]  /*21760*/  IMAD.IADD R23, R3, 0x1, R5 ;  /* 0x0000000103177824 */ /* 0x000fe200078e0205 */
[----:B------:R-:W-:Y:S01]  /*21770*/  ISETP.GE.U32.AND P0, PT, R2, UR4, PT ;  /* 0x0000000402007c0c */ /* 0x000fe2000bf06070 */
[----:B------:R-:W-:-:S03]  /*21780*/  IMAD.MOV.U32 R2, RZ, RZ, -0x1 ;  /* 0xffffffffff027424 */ /* 0x000fc600078e00ff */
[----:B------:R0:W-:Y:S01]  /*21790*/  STL [R1+0xa4], R23 ;  /* 0x0000a41701007387 */ /* 0x0001e20000100800 */
[----:B------:R-:W-:-:S03]  /*217a0*/  ISETP.GE.U32.AND.EX P0, PT, R23, UR5, PT, P0 ;  /* 0x0000000517007c0c */ /* 0x000fc6000bf06100 */
[----:B------:R0:W-:Y:S04]  /*217b0*/  STL [R1+0xa8], R21 ;  /* 0x0000a81501007387 */ /* 0x0001e80000100800 */
[----:B------:R0:W-:Y:S06]  /*217c0*/  STL [R1+0xb4], R2 ;  /* 0x0000b40201007387 */ /* 0x0001ec0000100800 */
[----:B------:R-:W-:Y:S05]  /*217d0*/  @P0 BRA `(.L_x_511) ;  /* 0x0000000400780947 */ /* 0x000fea0003800000 */
[----:B------:R-:W1:Y:S01]  /*217e0*/  S2R R14, SR_CTAID.X ;  /* 0x00000000000e7919 */ /* 0x000e620000002500 */
[----:B------:R-:W2:Y:S01]  /*217f0*/  LDC.64 R8, c[0x0][0x628] ;  /* 0x00018a00ff087b82 */ /* 0x000ea20000000a00 */
[----:B------:R-:W-:Y:S01]  /*21800*/  ULDC UR4, c[0x0][0x150] ;  /* 0x0000540000047ab9 */ /* 0x000fe20000000800 */
[----:B------:R-:W-:Y:S01]  /*21810*/  IMAD.MOV.U32 R6, RZ, RZ, R21 ;  /* 0x000000ffff067224 */ /* 0x000fe200078e0015 */
[----:B------:R-:W3:Y:S01]  /*21820*/  S2R R20, SR_CTAID.Y ;  /* 0x0000000000147919 */ /* 0x000ee20000002600 */
[----:B------:R-:W-:-:S04]  /*21830*/  MOV R7, R23 ;  /* 0x0000001700077202 */ /* 0x000fc80000000f00 */
[----:B------:R-:W4:Y:S08]  /*21840*/  LDC R19, c[0x0][0x144] ;  /* 0x00005100ff137b82 */ /* 0x000f300000000800 */
[----:B------:R-:W0:Y:S08]  /*21850*/  LDC R10, c[0x0][0x630] ;  /* 0x00018c00ff0a7b82 */ /* 0x000e300000000800 */
[----:B------:R-:W0:Y:S01]  /*21860*/  LDC.64 R12, c[0x0][0x620] ;  /* 0x00018800ff0c7b82 */ /* 0x000e220000000a00 */
[----:B--2---:R-:W-:-:S04]  /*21870*/  ISETP.NE.U32.AND P0, PT, R8, RZ, PT ;  /* 0x000000ff0800720c */ /* 0x004fc80003f05070 */
[----:B------:R-:W-:Y:S02]  /*21880*/  ISETP.NE.AND.EX P0, PT, R9, RZ, PT, P0 ;  /* 0x000000ff0900720c */ /* 0x000fe40003f05300 */
[----:B-1----:R-:W-:-:S05]  /*21890*/  I2FP.F32.U32 R0, R14 ;  /* 0x0000000e00007245 */ /* 0x002fca0000201000 */
[----:B------:R-:W-:-:S04]  /*218a0*/  FMUL R0, R0, UR4 ;  /* 0x0000000400007c20 */ /* 0x000fc80008400000 */
[----:B------:R1:W2:Y:S02]  /*218b0*/  F2I.U32.TRUNC.NTZ R15, R0 ;  /* 0x00000000000f7305 */ /* 0x0002a4000020f000 */
[----:B---34-:R-:W-:Y:S05]  /*218c0*/  @!P0 BRA `(.L_x_512) ;  /* 0x0000000000288947 */ /* 0x018fea0003800000 */
[----:B-1----:R-:W1:Y:S02]  /*218d0*/  LDC R0, c[0x0][0x634] ;  /* 0x00018d00ff007b82 */ /* 0x002e640000000800 */
[----:B-1----:R-:W-:-:S05]  /*218e0*/  IADD3 R7, P0, R21, R0, RZ ;  /* 0x0000000015077210 */ /* 0x002fca0007f1e0ff */
[----:B------:R-:W-:-:S04]  /*218f0*/  IMAD.X R11, RZ, RZ, R23, P0 ;  /* 0x000000ffff0b7224 */ /* 0x000fc800000e0617 */
[----:B0-----:R-:W-:-:S04]  /*21900*/  IMAD.WIDE.U32 R2, R11, R8, RZ ;  /* 0x000000080b027225 */ /* 0x001fc800078e00ff */
[----:B------:R-:W-:-:S04]  /*21910*/  IMAD.WIDE.U32 R4, P0, R7, R9, R2 ;  /* 0x0000000907047225 */ /* 0x000fc80007800002 */
[----:B------:R-:W-:Y:S01]  /*21920*/  IMAD.WIDE.U32 R2, R7, R8, RZ ;  /* 0x0000000807027225 */ /* 0x000fe200078e00ff */
[----:B------:R-:W-:-:S03]  /*21930*/  IADD3.X R7, RZ, RZ, RZ, P0, !PT ;  /* 0x000000ffff077210 */ /* 0x000fc600007fe4ff */
[----:B------:R-:W-:Y:S01]  /*21940*/  IMAD.MOV.U32 R6, RZ, RZ, R5 ;  /* 0x000000ffff067224 */ /* 0x000fe200078e0005 */
[----:B------:R-:W-:-:S05]  /*21950*/  IADD3 RZ, P0, R3, R4, RZ ;  /* 0x0000000403ff7210 */ /* 0x000fca0007f1e0ff */
[----:B------:R-:W-:-:S08]  /*21960*/  IMAD.WIDE.U32.X R6, R11, R9, R6, P0 ;  /* 0x000000090b067225 */ /* 0x000fd000000e0406 */
.L_x_512:
[-CC-:B0-----:R-:W-:Y:S01]  /*21970*/  SHF.R.U64 R22, R6, R10.reuse, R7.reuse ;  /* 0x0000000a06167219 */ /* 0x181fe20000001207 */
[----:B------:R-:W0:Y:S01]  /*21980*/  LDC.64 R26, c[0x0][0x640] ;  /* 0x00019000ff1a7b82 */ /* 0x000e220000000a00 */
[----:B-1----:R-:W-:Y:S01]  /*21990*/  SHF.R.U32.HI R0, RZ, R10, R7 ;  /* 0x0000000aff007219 */ /* 0x002fe20000011607 */
[----:B--2---:R-:W-:Y:S01]  /*219a0*/  IMAD.MOV R15, RZ, RZ, -R15 ;  /* 0x000000ffff0f7224 */ /* 0x004fe200078e0a0f */
[----:B------:R-:W-:Y:S01]  /*219b0*/  IADD3 R5, P0, RZ, -R22, RZ ;  /* 0x80000016ff057210 */ /* 0x000fe20007f1e0ff */
[----:B------:R-:W-:Y:S01]  /*219c0*/  ULDC UR4, c[0x0][0x154] ;  /* 0x0000550000047ab9 */ /* 0x000fe20000000800 */
[----:B------:R-:W-:Y:S01]  /*219d0*/  MOV R2, R21 ;  /* 0x0000001500027202 */ /* 0x000fe20000000f00 */
[----:B------:R-:W-:Y:S01]  /*219e0*/  IMAD R15, R19, R15, R14 ;  /* 0x0000000f130f7224 */ /* 0x000fe200078e020e */
[----:B------:R-:W-:Y:S01]  /*219f0*/  IADD3.X R3, RZ, ~R0, RZ, P0, !PT ;  /* 0x80000000ff037210 */ /* 0x000fe200007fe4ff */
[----:B------:R-:W1:Y:S01]  /*21a00*/  LDC R4, c[0x0][0x618] ;  /* 0x00018600ff047b82 */ /* 0x000e620000000800 */
[----:B------:R-:W-:-:S03]  /*21a10*/  MOV R7, 0x1 ;  /* 0x0000000100077802 */ /* 0x000fc60000000f00 */
[-C--:B------:R-:W-:Y:S02]  /*21a20*/  IMAD R0, R3, R12.reuse, RZ ;  /* 0x0000000c03007224 */ /* 0x080fe400078e02ff */
[----:B------:R-:W-:Y:S02]  /*21a30*/  IMAD.MOV.U32 R3, RZ, RZ, R23 ;  /* 0x000000ffff037224 */ /* 0x000fe400078e0017 */
[----:B------:R-:W2:Y:S01]  /*21a40*/  LDC R6, c[0x0][0x608] ;  /* 0x00018200ff067b82 */ /* 0x000ea20000000800 */
[----:B------:R-:W-:-:S04]  /*21a50*/  IMAD.WIDE.U32 R2, R5, R12, R2 ;  /* 0x0000000c05027225 */ /* 0x000fc800078e0002 */
[----:B------:R-:W-:Y:S01]  /*21a60*/  IMAD R5, R5, R13, R0 ;  /* 0x0000000d05057224 */ /* 0x000fe200078e0200 */
[----:B------:R-:W-:Y:S02]  /*21a70*/  I2FP.F32.U32 R0, R20 ;  /* 0x0000001400007245 */ /* 0x000fe40000201000 */
[----:B------:R-:W3:Y:S01]  /*21a80*/  LDC R24, c[0x0][0x658] ;  /* 0x00019600ff187b82 */ /* 0x000ee20000000800 */
[----:B0-----:R-:W-:Y:S02]  /*21a90*/  ISETP.NE.U32.AND P0, PT, R26, RZ, PT ;  /* 0x000000ff1a00720c */ /* 0x001fe40003f05070 */
[----:B------:R-:W-:Y:S01]  /*21aa0*/  IADD3 R3, R3, R5, RZ ;  /* 0x0000000503037210 */ /* 0x000fe20007ffe0ff */
[----:B------:R-:W-:Y:S01]  /*21ab0*/  FMUL R0, R0, UR4 ;  /* 0x0000000400007c20 */ /* 0x000fe20008400000 */
[----:B------:R-:W-:Y:S01]  /*21ac0*/  ISETP.NE.AND.EX P0, PT, R27, RZ, PT, P0 ;  /* 0x000000ff1b00720c */ /* 0x000fe20003f05300 */
[----:B------:R-:W-:Y:S02]  /*21ad0*/  IMAD.MOV.U32 R5, RZ, RZ, -0x1 ;  /* 0xffffffffff057424 */ /* 0x000fe400078e00ff */
[----:B------:R-:W0:Y:S01]  /*21ae0*/  LDC R13, c[0x0][0x148] ;  /* 0x00005200ff0d7b82 */ /* 0x000e220000000800 */
[-CC-:B-1----:R-:W-:Y:S01]  /*21af0*/  SHF.R.U64 R10, R2, R4.reuse, R3.reuse ;  /* 0x00000004020a7219 */ /* 0x182fe20000001203 */
[----:B------:R1:W4:Y:S01]  /*21b00*/  F2I.U32.TRUNC.NTZ R11, R0 ;  /* 0x00000000000b7305 */ /* 0x000322000020f000 */
[----:B------:R-:W-:-:S05]  /*21b10*/  SHF.R.U32.HI R3, RZ, R4, R3 ;  /* 0x00000004ff037219 */ /* 0x000fca0000011603 */
[----:B------:R-:W0:Y:S01]  /*21b20*/  LDC R14, c[0x0][0x600] ;  /* 0x00018000ff0e7b82 */ /* 0x000e220000000800 */
[-CC-:B--2---:R-:W-:Y:S02]  /*21b30*/  SHF.R.U64 R8, R10, R6.reuse, R3.reuse ;  /* 0x000000060a087219 */ /* 0x184fe40000001203 */
[----:B------:R-:W-:-:S05]  /*21b40*/  SHF.R.U32.HI R3, RZ, R6, R3 ;  /* 0x00000006ff037219 */ /* 0x000fca0000011603 */
[----:B------:R-:W2:Y:S01]  /*21b50*/  LDC R21, c[0x0][0x648] ;  /* 0x00019200ff157b82 */ /* 0x000ea20000000800 */
[-CC-:B---3--:R-:W-:Y:S02]  /*21b60*/  SHF.R.U64 R12, R8, R24.reuse, R3.reuse ;  /* 0x00000018080c7219 */ /* 0x188fe40000001203 */
[-C--:B------:R-:W-:Y:S02]  /*21b70*/  SHF.L.U32 R5, R5, R24.reuse, RZ ;  /* 0x0000001805057219 */ /* 0x080fe400000006ff */
[-C--:B------:R-:W-:Y:S01]  /*21b80*/  SHF.R.U32.HI R3, RZ, R24.reuse, R3 ;  /* 0x00000018ff037219 */ /* 0x080fe20000011603 */
[----:B------:R-:W-:Y:S01]  /*21b90*/  IMAD.MOV.U32 R2, RZ, RZ, R12 ;  /* 0x000000ffff027224 */ /* 0x000fe200078e000c */
[----:B------:R-:W-:Y:S01]  /*21ba0*/  SHF.L.U32 R24, R7, R24, RZ ;  /* 0x0000001807187219 */ /* 0x000fe200000006ff */
[----:B------:R-:W3:Y:S01]  /*21bb0*/  LDC R23, c[0x0][0x638] ;  /* 0x00018e00ff177b82 */ /* 0x000ee20000000800 */
[----:B------:R-:W-:-:S07]  /*21bc0*/  LOP3.LUT R19, RZ, R5, RZ, 0x33, !PT ;  /* 0x00000005ff137212 */ /* 0x000fce00078e33ff */
[----:B------:R-:W0:Y:S01]  /*21bd0*/  LDC R25, c[0x0][0x610] ;  /* 0x00018400ff197b82 */ /* 0x000e220000000800 */
[----:B-1--4-:R-:W-:Y:S05]  /*21be0*/  @!P0 BRA `(.L_x_513) ;  /* 0x0000000000288947 */ /* 0x012fea0003800000 */
[----:B------:R-:W1:Y:S02]  /*21bf0*/  LDC R7, c[0x0][0x64c] ;  /* 0x00019300ff077b82 */ /* 0x000e640000000800 */
[----:B-1----:R-:W-:-:S04]  /*21c00*/  IADD3 R7, P0, R12, R7, RZ ;  /* 0x000000070c077210 */ /* 0x002fc80007f1e0ff */
[----:B------:R-:W-:-:S05]  /*21c10*/  IADD3.X R9, RZ, R3, RZ, P0, !PT ;  /* 0x00000003ff097210 */ /* 0x000fca00007fe4ff */
[----:B------:R-:W-:-:S04]  /*21c20*/  IMAD.WIDE.U32 R2, R9, R26, RZ ;  /* 0x0000001a09027225 */ /* 0x000fc800078e00ff */
[----:B------:R-:W-:-:S04]  /*21c30*/  IMAD.WIDE.U32 R4, P0, R7, R27, R2 ;  /* 0x0000001b07047225 */ /* 0x000fc80007800002 */
[----:B------:R-:W-:Y:S01]  /*21c40*/  IMAD.WIDE.U32 R2, R7, R26, RZ ;  /* 0x0000001a07027225 */ /* 0x000fe200078e00ff */
[----:B------:R-:W-:-:S03]  /*21c50*/  MOV R6, R5 ;  /* 0x0000000500067202 */ /* 0x000fc60000000f00 */
[----:B------:R-:W-:Y:S01]  /*21c60*/  IMAD.X R7, RZ, RZ, RZ, P0 ;  /* 0x000000ffff077224 */ /* 0x000fe200000e06ff */
[----:B------:R-:W-:-:S05]  /*21c70*/  IADD3 RZ, P0, R3, R4, RZ ;  /* 0x0000000403ff7210 */ /* 0x000fca0007f1e0ff */
[----:B------:R-:W-:-:S08]  /*21c80*/  IMAD.WIDE.U32.X R2, R9, R27, R6, P0 ;  /* 0x0000001b09027225 */ /* 0x000fd000000e0406 */
.L_x_513:
[----:B------:R-:W1:Y:S01]  /*21c90*/  LDC R4, c[0x0][0x65c] ;  /* 0x00019700ff047b82 */ /* 0x000e620000000800 */
[----:B--2---:R-:W-:Y:S01]  /*21ca0*/  SHF.R.U64 R0, R2, R21, R3 ;  /* 0x0000001502007219 */ /* 0x004fe20000001203 */
[----:B------:R-:W-:Y:S01]  /*21cb0*/  IMAD.MOV R11, RZ, RZ, -R11 ;  /* 0x000000ffff0b7224 */ /* 0x000fe200078e0a0b */
[----:B------:R-:W-:Y:S02]  /*21cc0*/  LOP3.LUT R5, R8, R19, RZ, 0xc0, !PT ;  /* 0x0000001308057212 */ /* 0x000fe400078ec0ff */
[----:B0-----:R-:W-:Y:S01]  /*21cd0*/  IADD3 R7, R14, -0x1, RZ ;  /* 0xffffffff0e077810 */ /* 0x001fe20007ffe0ff */
[----:B------:R-:W-:Y:S02]  /*21ce0*/  IMAD.MOV R3, RZ, RZ, -R0 ;  /* 0x000000ffff037224 */ /* 0x000fe400078e0a00 */
[----:B------:R-:W-:Y:S01]  /*21cf0*/  IMAD R2, R24, R0, R5 ;  /* 0x0000000018027224 */ /* 0x000fe200078e0205 */
[----:B------:R-:W-:Y:S01]  /*21d00*/  LOP3.LUT R5, R10, R7, RZ, 0xc0, !PT ;  /* 0x000000070a057212 */ /* 0x000fe200078ec0ff */
[----:B---3--:R-:W-:-:S04]  /*21d10*/  IMAD R0, R3, R23, R12 ;  /* 0x0000001703007224 */ /* 0x008fc800078e020c */
[----:B------:R-:W-:Y:S01]  /*21d20*/  IMAD R3, R0, R14, R5 ;  /* 0x0000000e00037224 */ /* 0x000fe200078e0205 */
[----:B-1----:R-:W-:Y:S02]  /*21d30*/  ISETP.NE.AND P0, PT, R4, 0x1, PT ;  /* 0x000000010400780c */ /* 0x002fe40003f05270 */
[----:B------:R-:W-:-:S04]  /*21d40*/  MOV R4, 0x1 ;  /* 0x0000000100047802 */ /* 0x000fc80000000f00 */
[----:B------:R-:W-:-:S07]  /*21d50*/  PRMT R0, R4, 0x7610, R0 ;  /* 0x0000761004007816 */ /* 0x000fce0000000000 */
[----:B------:R-:W-:-:S04]  /*21d60*/  @P0 IMAD R15, R13, R11, R20 ;  /* 0x0000000b0d0f0224 */ /* 0x000fc800078e0214 */
[----:B------:R-:W-:-:S05]  /*21d70*/  IMAD R2, R2, R25, R15 ;  /* 0x0000001902027224 */ /* 0x000fca00078e020f */
[----:B------:R-:W-:Y:S02]  /*21d80*/  SEL R4, R3, R2, !P0 ;  /* 0x0000000203047207 */ /* 0x000fe40004000000 */
[----:B-----5:R-:W-:-:S03]  /*21d90*/  SEL R28, R2, R3, !P0 ;  /* 0x00000003021c7207 */ /* 0x020fc60004000000 */
[----:B------:R1:W-:Y:S04]  /*21da0*/  STL [R1+0xb4], R4 ;  /* 0x0000b40401007387 */ /* 0x0003e80000100800 */
[----:B------:R1:W-:Y:S02]  /*21db0*/  STL [R1+0xb8], R28 ;  /* 0x0000b81c01007387 */ /* 0x0003e40000100800 */
.L_x_511:
[----:B------:R-:W-:Y:S01]  /*21dc0*/  LOP3.LUT P0, RZ, R0, 0xff, RZ, 0xc0, !PT ;  /* 0x000000ff00ff7812 */ /* 0x000fe2000780c0ff */
[----:B0----5:R-:W-:-:S12]  /*21dd0*/  IMAD.MOV.U32 R23, RZ, RZ, R28 ;  /* 0x000000ffff177224 */ /* 0x021fd800078e001c */
[----:B------:R-:W-:Y:S05]  /*21de0*/  @P0 BRA `(.L_x_514) ;  /* 0xfffffdf0008c0947 */ /* 0x000fea000383ffff */
[----:B------:R-:W-:Y:S05]  /*21df0*/  EXIT ;  /* 0x000000000000794d */ /* 0x000fea0003800000 */
.L_x_3:
[----:B0-----:R-:W2:Y:S01]  /*21e00*/  LDL R18, [R1+0xa8] ;  /* 0x0000a80001127983 */ /* 0x001ea20000100800 */
[----:B------:R-:W-:-:S03]  /*21e10*/  ULDC.64 UR4, c[0x0][0x650] ;  /* 0x0001940000047ab9 */ /* 0x000fc60000000a00 */
[----:B------:R-:W3:Y:S01]  /*21e20*/  LDL R19, [R1+0xa4] ;  /* 0x0000a40001137983 */ /* 0x000ee20000100800 */
[----:B------:R-:W-:Y:S01]  /*21e30*/  PRMT R5, RZ, 0x7610, R5 ;  /* 0x00007610ff057816 */ /* 0x000fe20000000005 */
[----:B------:R-:W-:Y:S01]  /*21e40*/  IMAD.MOV.U32 R12, RZ, RZ, -0x1 ;  /* 0xffffffffff0c7424 */ /* 0x000fe200078e00ff */
[----:B------:R-:W-:Y:S02]  /*21e50*/  MOV R7, 0xffffffff ;  /* 0xffffffff00077802 */ /* 0x000fe40000000f00 */
[----:B------:R-:W-:Y:S02]  /*21e60*/  MOV R6, 0xffffffff ;  /* 0xffffffff00067802 */ /* 0x000fe40000000f00 */
[----:B--2---:R-:W-:-:S04]  /*21e70*/  ISETP.GE.U32.AND P0, PT, R18, UR4, PT ;  /* 0x0000000412007c0c */ /* 0x004fc8000bf06070 */
[----:B---3--:R-:W-:-:S13]  /*21e80*/  ISETP.GE.U32.AND.EX P0, PT, R19, UR5, PT, P0 ;  /* 0x0000000513007c0c */ /* 0x008fda000bf06100 */
[----:B------:R-:W-:Y:S05]  /*21e90*/  @P0 BRA `(.L_x_515) ;  /* 0x0000000400680947 */ /* 0x000fea0003800000 */
[----:B------:R-:W0:Y:S01]  /*21ea0*/  LDC.64 R12, c[0x0][0x628] ;  /* 0x00018a00ff0c7b82 */ /* 0x000e220000000a00 */
[----:B------:R-:W-:Y:S01]  /*21eb0*/  IMAD.MOV.U32 R10, RZ, RZ, R18 ;  /* 0x000000ffff0a7224 */ /* 0x000fe200078e0012 */
[----:B------:R-:W-:-:S06]  /*21ec0*/  MOV R11, R19 ;  /* 0x00000013000b7202 */ /* 0x000fcc0000000f00 */
        /* <DEDUP_REMOVED lines=15> */
.L_x_516:
[--C-:B------:R-:W-:Y:S01]  /*21fc0*/  SHF.R.U64 R13, R10, R14, R11.reuse ;  /* 0x0000000e0a0d7219 */ /* 0x100fe2000000120b */
[----:B------:R-:W0:Y:S01]  /*21fd0*/  LDC R12, c[0x0][0x618] ;  /* 0x00018600ff0c7b82 */ /* 0x000e220000000800 */
[----:B------:R-:W-:Y:S01]  /*21fe0*/  I2FP.F32.U32 R8, R2 ;  /* 0x0000000200087245 */ /* 0x000fe20000201000 */
[----:B------:R-:W-:Y:S01]  /*21ff0*/  ULDC UR4, c[0x0][0x150] ;  /* 0x0000540000047ab9 */ /* 0x000fe20000000800 */
[----:B------:R-:W-:Y:S01]  /*22000*/  SHF.R.U32.HI R3, RZ, R14, R11 ;  /* 0x0000000eff037219 */ /* 0x000fe2000001160b */
[----:B------:R-:W-:Y:S01]  /*22010*/  IMAD.MOV.U32 R6, RZ, RZ, R18 ;  /* 0x000000ffff067224 */ /* 0x000fe200078e0012 */
[----:B------:R-:W-:Y:S01]  /*22020*/  IADD3 R5, P0, RZ, -R13, RZ ;  /* 0x8000000dff057210 */ /* 0x000fe20007f1e0ff */
[----:B------:R-:W-:Y:S01]  /*22030*/  FMUL R9, R8, UR4 ;  /* 0x0000000408097c20 */ /* 0x000fe20008400000 */
[----:B------:R-:W-:Y:S01]  /*22040*/  MOV R7, R19 ;  /* 0x0000001300077202 */ /* 0x000fe20000000f00 */
[----:B------:R-:W1:Y:S01]  /*22050*/  LDC.64 R20, c[0x0][0x640] ;  /* 0x00019000ff147b82 */ /* 0x000e620000000a00 */
[----:B------:R-:W-:Y:S01]  /*22060*/  IADD3.X R3, RZ, ~R3, RZ, P0, !PT ;  /* 0x80000003ff037210 */ /* 0x000fe200007fe4ff */
[----:B------:R-:W-:-:S02]  /*22070*/  ULDC UR4, c[0x0][0x154] ;  /* 0x0000550000047ab9 */ /* 0x000fc40000000800 */
[----:B------:R-:W2:Y:S01]  /*22080*/  F2I.U32.TRUNC.NTZ R9, R9 ;  /* 0x0000000900097305 */ /* 0x000ea2000020f000 */
[----:B------:R-:W-:-:S03]  /*22090*/  IMAD.WIDE.U32 R6, R5, R16, R6 ;  /* 0x0000001005067225 */ /* 0x000fc600078e0006 */
[----:B------:R-:W3:Y:S01]  /*220a0*/  LDC R11, c[0x0][0x144] ;  /* 0x00005100ff0b7b82 */ /* 0x000ee20000000800 */
[----:B------:R-:W-:-:S04]  /*220b0*/  IMAD R8, R3, R16, RZ ;  /* 0x0000001003087224 */ /* 0x000fc800078e02ff */
[----:B------:R-:W-:Y:S01]  /*220c0*/  IMAD R3, R5, R17, R8 ;  /* 0x0000001105037224 */ /* 0x000fe200078e0208 */
[----:B------:R-:W-:Y:S02]  /*220d0*/  MOV R8, 0x1 ;  /* 0x0000000100087802 */ /* 0x000fe40000000f00 */
[----:B------:R-:W4:Y:S01]  /*220e0*/  LDC R14, c[0x0][0x608] ;  /* 0x00018200ff0e7b82 */ /* 0x000f220000000800 */
[----:B------:R-:W-:Y:S01]  /*220f0*/  IMAD.IADD R3, R7, 0x1, R3 ;  /* 0x0000000107037824 */ /* 0x000fe200078e0203 */
[----:B--2---:R-:W-:-:S04]  /*22100*/  IADD3 R5, -R9, RZ, RZ ;  /* 0x000000ff09057210 */ /* 0x004fc80007ffe1ff */
[--C-:B0-----:R-:W-:Y:S02]  /*22110*/  SHF.R.U64 R10, R6, R12, R3.reuse ;  /* 0x0000000c060a7219 */ /* 0x101fe40000001203 */
[----:B------:R-:W0:Y:S01]  /*22120*/  LDC R19, c[0x0][0x658] ;  /* 0x00019600ff137b82 */ /* 0x000e220000000800 */
[----:B------:R-:W-:Y:S02]  /*22130*/  I2FP.F32.U32 R6, R4 ;  /* 0x0000000400067245 */ /* 0x000fe40000201000 */
[----:B-1----:R-:W-:Y:S02]  /*22140*/  ISETP.NE.U32.AND P0, PT, R20, RZ, PT ;  /* 0x000000ff1400720c */ /* 0x002fe40003f05070 */
[----:B------:R-:W-:Y:S01]  /*22150*/  SHF.R.U32.HI R3, RZ, R12, R3 ;  /* 0x0000000cff037219 */ /* 0x000fe20000011603 */
[----:B------:R-:W-:Y:S01]  /*22160*/  FMUL R6, R6, UR4 ;  /* 0x0000000406067c20 */ /* 0x000fe20008400000 */
[----:B------:R-:W-:Y:S01]  /*22170*/  ISETP.NE.AND.EX P0, PT, R21, RZ, PT, P0 ;  /* 0x000000ff1500720c */ /* 0x000fe20003f05300 */
[----:B------:R-:W1:Y:S01]  /*22180*/  LDC R17, c[0x0][0x148] ;  /* 0x00005200ff117b82 */ /* 0x000e620000000800 */
[----:B---3--:R-:W-:-:S02]  /*22190*/  IMAD R18, R11, R5, R2 ;  /* 0x000000050b127224 */ /* 0x008fc400078e0202 */
[----:B------:R-:W-:-:S05]  /*221a0*/  IMAD.MOV.U32 R12, RZ, RZ, -0x1 ;  /* 0xffffffffff0c7424 */ /* 0x000fca00078e00ff */
[----:B------:R-:W2:Y:S01]  /*221b0*/  LDC R16, c[0x0][0x600] ;  /* 0x00018000ff107b82 */ /* 0x000ea20000000800 */
[-CC-:B----4-:R-:W-:Y:S02]  /*221c0*/  SHF.R.U64 R15, R10, R14.reuse, R3.reuse ;  /* 0x0000000e0a0f7219 */ /* 0x190fe40000001203 */
[----:B------:R-:W-:Y:S02]  /*221d0*/  SHF.R.U32.HI R2, RZ, R14, R3 ;  /* 0x0000000eff027219 */ /* 0x000fe40000011603 */
[----:B------:R3:W4:Y:S03]  /*221e0*/  F2I.U32.TRUNC.NTZ R14, R6 ;  /* 0x00000006000e7305 */ /* 0x000726000020f000 */
[----:B------:R-:W1:Y:S01]  /*221f0*/  LDC R22, c[0x0][0x648] ;  /* 0x00019200ff167b82 */ /* 0x000e620000000800 */
[-C--:B0-----:R-:W-:Y:S02]  /*22200*/  SHF.L.U32 R5, R12, R19.reuse, RZ ;  /* 0x000000130c057219 */ /* 0x081fe400000006ff */
[----:B------:R-:W-:-:S02]  /*22210*/  SHF.R.U64 R12, R15, R19, R2 ;  /* 0x000000130f0c7219 */ /* 0x000fc40000001202 */
[-C--:B------:R-:W-:Y:S02]  /*22220*/  SHF.R.U32.HI R3, RZ, R19.reuse, R2 ;  /* 0x00000013ff037219 */ /* 0x080fe40000011602 */
[----:B------:R-:W-:Y:S01]  /*22230*/  SHF.L.U32 R19, R8, R19, RZ ;  /* 0x0000001308137219 */ /* 0x000fe200000006ff */
[----:B------:R-:W0:Y:S01]  /*22240*/  LDC R23, c[0x0][0x638] ;  /* 0x00018e00ff177b82 */ /* 0x000e220000000800 */
[----:B------:R-:W-:Y:S01]  /*22250*/  LOP3.LUT R24, RZ, R5, RZ, 0x33, !PT ;  /* 0x00000005ff187212 */ /* 0x000fe200078e33ff */
[----:B------:R-:W-:-:S06]  /*22260*/  IMAD.MOV.U32 R2, RZ, RZ, R12 ;  /* 0x000000ffff027224 */ /* 0x000fcc00078e000c */
[----:B------:R-:W0:Y:S01]  /*22270*/  LDC R25, c[0x0][0x610] ;  /* 0x00018400ff197b82 */ /* 0x000e220000000800 */
[----:B---34-:R-:W-:Y:S05]  /*22280*/  @!P0 BRA `(.L_x_517) ;  /* 0x0000000000288947 */ /* 0x018fea0003800000 */
[----:B------:R-:W3:Y:S02]  /*22290*/  LDC R5, c[0x0][0x64c] ;  /* 0x00019300ff057b82 */ /* 0x000ee40000000800 */
[----:B---3--:R-:W-:-:S04]  /*222a0*/  IADD3 R5, P0, R12, R5, RZ ;  /* 0x000000050c057210 */ /* 0x008fc80007f1e0ff */
        /* <DEDUP_REMOVED lines=8> */
.L_x_517:
[----:B------:R-:W3:Y:S01]  /*22330*/  LDC R5, c[0x0][0x65c] ;  /* 0x00019700ff057b82 */ /* 0x000ee20000000800 */
[----:B-1----:R-:W-:Y:S01]  /*22340*/  SHF.R.U64 R3, R2, R22, R3 ;  /* 0x0000001602037219 */ /* 0x002fe20000001203 */
[----:B------:R-:W-:Y:S01]  /*22350*/  IMAD.MOV R14, RZ, RZ, -R14 ;  /* 0x000000ffff0e7224 */ /* 0x000fe200078e0a0e */
[----:B------:R-:W-:Y:S01]  /*22360*/  LOP3.LUT R2, R15, R24, RZ, 0xc0, !PT ;  /* 0x000000180f027212 */ /* 0x000fe200078ec0ff */
[----:B------:R-:W-:Y:S01]  /*22370*/  IMAD.MOV.U32 R6, RZ, RZ, R13 ;  /* 0x000000ffff067224 */ /* 0x000fe200078e000d */
[----:B--2---:R-:W-:-:S03]  /*22380*/  IADD3 R9, R16, -0x1, RZ ;  /* 0xffffffff10097810 */ /* 0x004fc60007ffe0ff */
[----:B------:R-:W-:Y:S01]  /*22390*/  IMAD R7, R19, R3, R2 ;  /* 0x0000000313077224 */ /* 0x000fe200078e0202 */
[----:B---3--:R-:W-:Y:S01]  /*223a0*/  ISETP.NE.AND P0, PT, R5, 0x1, PT ;  /* 0x000000010500780c */ /* 0x008fe20003f05270 */
[----:B------:R-:W-:Y:S01]  /*223b0*/  IMAD.MOV R5, RZ, RZ, -R3 ;  /* 0x000000ffff057224 */ /* 0x000fe200078e0a03 */
[----:B------:R-:W-:-:S03]  /*223c0*/  LOP3.LUT R3, R10, R9, RZ, 0xc0, !PT ;  /* 0x000000090a037212 */ /* 0x000fc600078ec0ff */
[----:B0-----:R-:W-:Y:S01]  /*223d0*/  IMAD R2, R5, R23, R12 ;  /* 0x0000001705027224 */ /* 0x001fe200078e020c */
[----:B------:R-:W-:-:S03]  /*223e0*/  MOV R5, 0x1 ;  /* 0x0000000100057802 */ /* 0x000fc60000000f00 */
[----:B------:R-:W-:-:S04]  /*223f0*/  IMAD R2, R2, R16, R3 ;  /* 0x0000001002027224 */ /* 0x000fc800078e0203 */
[----:B------:R-:W-:-:S04]  /*22400*/  @P0 IMAD R18, R17, R14, R4 ;  /* 0x0000000e11120224 */ /* 0x000fc800078e0204 */
[----:B------:R-:W-:-:S05]  /*22410*/  IMAD R7, R7, R25, R18 ;  /* 0x0000001907077224 */ /* 0x000fca00078e0212 */
[----:B------:R-:W-:Y:S02]  /*22420*/  SEL R12, R2, R7, !P0 ;  /* 0x00000007020c7207 */ /* 0x000fe40004000000 */
[----:B------:R-:W-:-:S07]  /*22430*/  SEL R7, R7, R2, !P0 ;  /* 0x0000000207077207 */ /* 0x000fce0004000000 */
.L_x_515:
[----:B------:R-:W-:-:S08]  /*22440*/  NOP ;  /* 0x0000000000007918 */ /* 0x000fd00000000000 */
[----:B------:R-:W0:-:S00]  /*22450*/  USETMAXREG.DEALLOC.CTAPOOL 0x28 ;  /* 0x00000028000079c8 */ /* 0x000e0000080e0500 */
[----:B0-----:R-:W-:-:S13]  /*22460*/  ISETP.NE.AND P0, PT, R0, RZ, PT ;  /* 0x000000ff0000720c */ /* 0x001fda0003f05270 */
[----:B------:R-:W-:Y:S05]  /*22470*/  @P0 EXIT ;  /* 0x000000000000094d */ /* 0x000fea0003800000 */
[----:B------:R-:W-:Y:S01]  /*22480*/  LOP3.LUT P0, RZ, R5, 0xff, RZ, 0xc0, !PT ;  /* 0x000000ff05ff7812 */ /* 0x000fe2000780c0ff */
[----:B------:R-:W-:Y:S01]  /*22490*/  IMAD.MOV.U32 R0, RZ, RZ, RZ ;  /* 0x000000ffff007224 */ /* 0x000fe200078e00ff */
[----:B------:R-:W-:-:S11]  /*224a0*/  MOV R8, 0x1 ;  /* 0x0000000100087802 */ /* 0x000fd60000000f00 */
[----:B------:R-:W-:Y:S05]  /*224b0*/  @!P0 BRA `(.L_x_518) ;  /* 0x0000000c00888947 */ /* 0x000fea0003800000 */
[----:B------:R-:W2:Y:S01]  /*224c0*/  LDL R2, [R1+0xa0] ;  /* 0x0000a00001027983 */ /* 0x000ea20000100800 */
[----:B------:R-:W0:Y:S01]  /*224d0*/  LDC R0, c[0x0][0x28c] ;  /* 0x0000a300ff007b82 */ /* 0x000e220000000800 */
[----:B------:R-:W-:Y:S01]  /*224e0*/  ULDC UR5, c[0x0][0x658] ;  /* 0x0001960000057ab9 */ /* 0x000fe20000000800 */
[----:B------:R-:W-:Y:S01]  /*224f0*/  UMOV UR7, 0xffffffff ;  /* 0xffffffff00077882 */ /* 0x000fe20000000000 */
[----:B------:R-:W1:Y:S01]  /*22500*/  S2R R4, SR_TID.X ;  /* 0x0000000000047919 */ /* 0x000e620000002100 */
[----:B------:R-:W-:Y:S01]  /*22510*/  ULDC UR6, c[0x0][0xc] ;  /* 0x0000030000067ab9 */ /* 0x000fe20000000800 */
[----:B------:R-:W-:Y:S01]  /*22520*/  USHF.L.U32 UR9, UR7, UR5, URZ ;  /* 0x0000000507097299 */ /* 0x000fe2000800063f */
[----:B------:R-:W-:Y:S01]  /*22530*/  BSSY B0, `(.L_x_518) ;  /* 0x00000da000007945 */ /* 0x000fe20003800000 */
[----:B------:R-:W-:Y:S01]  /*22540*/  UMOV UR8, 0x1 ;  /* 0x0000000100087882 */ /* 0x000fe20000000000 */
[----:B------:R-:W-:Y:S01]  /*22550*/  ULDC UR7, c[0x0][0x10] ;  /* 0x0000040000077ab9 */ /* 0x000fe20000000800 */
[----:B------:R-:W-:Y:S01]  /*22560*/  USHF.L.U32 UR5, UR8, UR5, URZ ;  /* 0x0000000508057299 */ /* 0x000fe2000800063f */
[----:B------:R-:W-:Y:S01]  /*22570*/  IMAD.MOV.U32 R10, RZ, RZ, 0x1 ;  /* 0x00000001ff0a7424 */ /* 0x000fe200078e00ff */
[----:B------:R-:W-:Y:S01]  /*22580*/  UIMAD.WIDE.U32 UR6, UR6, UR7, URZ ;  /* 0x00000007060672a5 */ /* 0x000fe2000f8e003f */
[----:B------:R-:W-:Y:S01]  /*22590*/  MOV R8, 0x1 ;  /* 0x0000000100087802 */ /* 0x000fe20000000f00 */
[----:B------:R-:W-:Y:S01]  /*225a0*/  ULDC UR8, c[0x0][0x14] ;  /* 0x0000050000087ab9 */ /* 0x000fe20000000800 */
[----:B------:R-:W-:Y:S01]  /*225b0*/  ULDC UR4, c[0x0][0x600] ;  /* 0x0001800000047ab9 */ /* 0x000fe20000000800 */
[----:B------:R-:W-:-:S02]  /*225c0*/  UIMAD.WIDE.U32 UR30, UR6, UR8, URZ ;  /* 0x00000008061e72a5 */ /* 0x000fc4000f8e003f */
[----:B------:R-:W-:Y:S02]  /*225d0*/  UIMAD UR7, UR7, UR8, URZ ;  /* 0x00000008070772a4 */ /* 0x000fe4000f8e023f */
[----:B------:R-:W-:Y:S02]  /*225e0*/  UIADD3 UR4, UR4, -0x1, URZ ;  /* 0xffffffff04047890 */ /* 0x000fe4000fffe03f */
[----:B------:R-:W-:Y:S02]  /*225f0*/  ULOP3.LUT UR6, URZ, UR9, URZ, 0x33, !UPT ;  /* 0x000000093f067292 */ /* 0x000fe4000f8e333f */
[----:B------:R-:W-:Y:S01]  /*22600*/  UIADD3 UR7, UR31, UR7, URZ ;  /* 0x000000071f077290 */ /* 0x000fe2000fffe03f */
[----:B0-----:R-:W-:Y:S01]  /*22610*/  IADD3 R0, R0, 0xff, RZ ;  /* 0x000000ff00007810 */ /* 0x001fe20007ffe0ff */
[----:B------:R-:W-:-:S03]  /*22620*/  ULDC.64 UR38, c[0x0][0x198] ;  /* 0x0000660000267ab9 */ /* 0x000fc60000000a00 */
[----:B------:R-:W-:-:S04]  /*22630*/  SHF.R.S32.HI R3, RZ, 0x1f, R0 ;  /* 0x0000001fff037819 */ /* 0x000fc80000011400 */
[----:B------:R-:W-:Y:S01]  /*22640*/  LEA.HI R3, R3, R0, RZ, 0x8 ;  /* 0x0000000003037211 */ /* 0x000fe200078f40ff */
[----:B------:R-:W-:Y:S01]  /*22650*/  IMAD.MOV.U32 R0, RZ, RZ, RZ ;  /* 0x000000ffff007224 */ /* 0x000fe200078e00ff */
[C---:B-1----:R-:W-:Y:S02]  /*22660*/  LOP3.LUT P2, RZ, R4.reuse, 0x7f, RZ, 0xc0, !PT ;  /* 0x0000007f04ff7812 */ /* 0x042fe4000784c0ff */
[----:B------:R-:W-:Y:S02]  /*22670*/  LOP3.LUT P0, RZ, R4, 0x1f, RZ, 0xc0, !PT ;  /* 0x0000001f04ff7812 */ /* 0x000fe4000780c0ff */
[----:B------:R-:W-:Y:S02]  /*22680*/  SHF.R.S32.HI R11, RZ, 0x8, R3 ;  /* 0x00000008ff0b7819 */ /* 0x000fe40000011403 */
[----:B------:R-:W-:Y:S02]  /*22690*/  PLOP3.LUT P0, PT, P0, P2, PT, 0x8a, 0x0 ;  /* 0x000000000000781c */ /* 0x000fe40000705172 */
[----:B------:R-:W-:-:S02]  /*226a0*/  IADD3 R9, R11, 0x1, RZ ;  /* 0x000000010b097810 */ /* 0x000fc40007ffe0ff */
[----:B--2---:R-:W-:-:S09]  /*226b0*/  LOP3.LUT R13, R2, 0x2, RZ, 0xfc, !PT ;  /* 0x00000002020d7812 */ /* 0x004fd200078efcff */
.L_x_530:
[----:B------:R-:W-:-:S03]  /*226c0*/  UMOV UR8, 0xffffffff ;  /* 0xffffffff00087882 */ /* 0x000fc60000000000 */
[----:B------:R-:W-:Y:S05]  /*226d0*/  BRA.DIV UR8, `(.L_x_519) ;  /* 0x0000000e08a47947 */ /* 0x000fea000b800000 */
[----:B------:R-:W-:-:S13]  /*226e0*/  ELECT P6, URZ, PT ;  /* 0x00000000003f782f */ /* 0x000fda00038c0000 */
.L_x_539:
[----:B------:R-:W0:Y:S01]  /*226f0*/  LDC R2, c[0x0][0x28c] ;  /* 0x0000a300ff027b82 */ /* 0x000e220000000800 */
[----:B------:R-:W-:Y:S01]  /*22700*/  BSSY B1, `(.L_x_520) ;  /* 0x0000043000017945 */ /* 0x000fe20003800000 */
[----:B0-----:R-:W-:-:S13]  /*22710*/  ISETP.LT.OR P6, PT, R2, 0x1, !P6 ;  /* 0x000000010200780c */ /* 0x001fda00077c1670 */
[----:B------:R-:W-:Y:S05]  /*22720*/  @P6 BRA `(.L_x_521) ;  /* 0x0000000400006947 */ /* 0x000fea0003800000 */
[----:B------:R-:W-:Y:S01]  /*22730*/  IMAD R14, R7, 0xc0, RZ ;  /* 0x000000c0070e7824 */ /* 0x000fe200078e02ff */
[----:B------:R-:W-:Y:S01]  /*22740*/  MOV R2, R9 ;  /* 0x0000000900027202 */ /* 0x000fe20000000f00 */
[----:B------:R-:W-:Y:S01]  /*22750*/  IMAD R15, R12, 0xf0, RZ ;  /* 0x000000f00c0f7824 */ /* 0x000fe200078e02ff */
[----:B------:R-:W-:Y:S01]  /*22760*/  MOV R4, R0 ;  /* 0x0000000000047202 */ /* 0x000fe20000000f00 */
[----:B------:R-:W-:Y:S02]  /*22770*/  IMAD.MOV.U32 R16, RZ, RZ, RZ ;  /* 0x000000ffff107224 */ /* 0x000fe400078e00ff */
[----:B------:R-:W-:-:S07]  /*22780*/  IMAD.MOV.U32 R3, RZ, RZ, R8 ;  /* 0x000000ffff037224 */ /* 0x000fce00078e0008 */
.L_x_525:
[----:B------:R-:W0:Y:S01]  /*22790*/  S2R R12, SR_CgaCtaId ;  /* 0x00000000000c7919 */ /* 0x000e220000008800 */
[----:B------:R-:W-:Y:S01]  /*227a0*/  MOV R5, 0x400 ;  /* 0x0000040000057802 */ /* 0x000fe20000000f00 */
[----:B------:R-:W1:Y:S03]  /*227b0*/  @!P2 LDC R7, c[0x0][0x500] ;  /* 0x00014000ff07ab82 */ /* 0x000e660000000800 */
[----:B0-----:R-:W-:Y:S02]  /*227c0*/  LEA R17, R12, R5, 0x18 ;  /* 0x000000050c117211 */ /* 0x001fe400078ec0ff */
[----:B------:R-:W-:-:S03]  /*227d0*/  SHF.L.U32 R5, R3, 0x1f, RZ ;  /* 0x0000001f03057819 */ /* 0x000fc600000006ff */
[----:B------:R-:W-:-:S04]  /*227e0*/  IMAD R12, R4, 0x8, R17 ;  /* 0x00000008040c7824 */ /* 0x000fc800078e0211 */
[----:B------:R-:W0:Y:S02]  /*227f0*/  SYNCS.PHASECHK.TRANS64.TRYWAIT P1, [R12+URZ+0x10], R5 ;  /* 0x000010050c0075a7 */ /* 0x000e24000802017f */
[----:B01----:R-:W-:Y:S05]  /*22800*/  @!P1 BRA `(.L_x_522) ;  /* 0x0000000c00789947 */ /* 0x003fea0003800000 */
.L_x_540:
[----:B0-----:R-:W-:Y:S01]  /*22810*/  PRMT R5, R13, 0x9910, RZ ;  /* 0x000099100d057816 */ /* 0x001fe200000000ff */
[----:B------:R0:W-:Y:S03]  /*22820*/  @!P2 SYNCS.ARRIVE.TRANS64 RZ, [R12+URZ], R7 ;  /* 0x000000070cffa9a7 */ /* 0x0001e6000800003f */
[----:B------:R-:W-:-:S13]  /*22830*/  ISETP.NE.AND P1, PT, R5, 0x2, PT ;  /* 0x000000020500780c */ /* 0x000fda0003f25270 */
[----:B0-----:R-:W-:Y:S05]  /*22840*/  @P1 BRA `(.L_x_523) ;  /* 0x0000000000041947 */ /* 0x001fea0003800000 */
[----:B------:R-:W-:Y:S01]  /*22850*/  BPT.TRAP 0x1 ;  /* 0x000000040000795c */ /* 0x000fe20000300000 */
.L_x_523:
[----:B------:R-:W-:Y:S05]  /*22860*/  @P0 BRA `(.L_x_524) ;  /* 0x0000000000040947 */ /* 0x000fea0003800000 */
[----:B------:R-:W-:Y:S01]  /*22870*/  BPT.TRAP 0x1 ;  /* 0x000000040000795c */ /* 0x000fe20000300000 */
.L_x_524:
[--C-:B------:R-:W-:Y:S01]  /*22880*/  IMAD R5, R4, 0xc000, R17.reuse ;  /* 0x0000c00004057824 */ /* 0x100fe200078e0211 */
[----:B------:R-:W-:Y:S01]  /*22890*/  R2UR UR34, R16 ;  /* 0x00000000102272ca */ /* 0x000fe200000e0000 */
[----:B------:R-:W-:Y:S01]  /*228a0*/  IMAD R17, R4, 0xf000, R17 ;  /* 0x0000f00004117824 */ /* 0x000fe200078e0211 */
[----:B------:R-:W-:Y:S01]  /*228b0*/  R2UR UR33, R12 ;  /* 0x000000000c2172ca */ /* 0x000fe200000e0000 */
[----:B------:R-:W-:Y:S01]  /*228c0*/  VIADD R2, R2, 0xffffffff ;  /* 0xffffffff02027836 */ /* 0x000fe20000000000 */
[----:B------:R-:W-:Y:S01]  /*228d0*/  R2UR UR24, R5 ;  /* 0x00000000051872ca */ /* 0x000fe200000e0000 */
[----:B------:R-:W-:Y:S01]  /*228e0*/  UIADD3 UR14, UP0, UR38, 0xf0, URZ ;  /* 0x000000f0260e7890 */ /* 0x000fe2000ff1e03f */
[----:B------:R-:W-:Y:S01]  /*228f0*/  R2UR UR8, R17 ;  /* 0x00000000110872ca */ /* 0x000fe200000e0000 */
[----:B------:R-:W-:Y:S01]  /*22900*/  UIADD3 UR40, UP1, UR38, 0x1f0, URZ ;  /* 0x000001f026287890 */ /* 0x000fe2000ff3e03f */
[----:B------:R-:W-:Y:S01]  /*22910*/  R2UR UR36, R6 ;  /* 0x00000000062472ca */ /* 0x000fe200000e0000 */
[----:B------:R-:W-:Y:S01]  /*22920*/  UIADD3.X UR15, URZ, UR39, URZ, UP0, !UPT ;  /* 0x000000273f0f7290 */ /* 0x000fe200087fe43f */
[----:B------:R-:W-:Y:S01]  /*22930*/  R2UR UR35, R14 ;  /* 0x000000000e2372ca */ /* 0x000fe200000e0000 */
[----:B------:R-:W-:Y:S01]  /*22940*/  UIADD3.X UR41, URZ, UR39, URZ, UP1, !UPT ;  /* 0x000000273f297290 */ /* 0x000fe20008ffe43f */
[----:B------:R-:W-:Y:S01]  /*22950*/  R2UR UR19, R15 ;  /* 0x000000000f1372ca */ /* 0x000fe200000e0000 */
[----:B------:R-:W-:Y:S01]  /*22960*/  UIADD3 UR26, UR34, 0x80, URZ ;  /* 0x00000080221a7890 */ /* 0x000fe2000fffe03f */
[----:B------:R-:W-:Y:S01]  /*22970*/  ISETP.GT.AND P3, PT, R2, 0x1, PT ;  /* 0x000000010200780c */ /* 0x000fe20003f64270 */
[----:B------:R-:W-:Y:S01]  /*22980*/  UMOV UR22, 0x0 ;  /* 0x0000000000167882 */ /* 0x000fe20000000000 */
[----:B------:R-:W-:Y:S01]  /*22990*/  IADD3 R4, R4, 0x1, RZ ;  /* 0x0000000104047810 */ /* 0x000fe20007ffe0ff */
[----:B------:R-:W-:Y:S01]  /*229a0*/  UIADD3 UR32, UR24, 0x100, URZ ;  /* 0x0000010018207890 */ /* 0x000fe2000fffe03f */
[----:B------:R-:W-:Y:S01]  /*229b0*/  IADD3 R16, R16, 0x100, RZ ;  /* 0x0000010010107810 */ /* 0x000fe20007ffe0ff */
[----:B------:R-:W-:Y:S01]  /*229c0*/  UIADD3 UR24, UR24, 0x6100, URZ ;  /* 0x0000610018187890 */ /* 0x000fe2000fffe03f */
[----:B------:R-:W-:Y:S01]  /*229d0*/  ISETP.NE.AND P1, PT, R4, 0x2, PT ;  /* 0x000000020400780c */ /* 0x000fe20003f25270 */
[----:B------:R-:W-:-:S02]  /*229e0*/  UIADD3 UR16, UR8, 0x18100, URZ ;  /* 0x0001810008107890 */ /* 0x000fc4000fffe03f */
[----:B------:R-:W-:Y:S01]  /*229f0*/  UIADD3 UR8, UR8, 0x1f900, URZ ;  /* 0x0001f90008087890 */ /* 0x000fe2000fffe03f */
[----:B------:R-:W-:Y:S01]  /*22a00*/  SEL R12, RZ, 0x1, P1 ;  /* 0x00000001ff0c7807 */ /* 0x000fe20000800000 */
[----:B------:R-:W-:Y:S01]  /*22a10*/  UMOV UR23, 0x10000000 ;  /* 0x1000000000177882 */ /* 0x000fe20000000000 */
[----:B------:R-:W-:Y:S01]  /*22a20*/  UMOV UR25, UR33 ;  /* 0x0000002100197c82 */ /* 0x000fe20008000000 */
[----:B------:R-:W-:Y:S01]  /*22a30*/  UMOV UR28, UR36 ;  /* 0x00000024001c7c82 */ /* 0x000fe20008000000 */
[----:B------:R-:W-:Y:S01]  /*22a40*/  UMOV UR27, UR35 ;  /* 0x00000023001b7c82 */ /* 0x000fe20008000000 */
[----:B------:R-:W-:Y:S01]  /*22a50*/  UMOV UR17, UR33 ;  /* 0x0000002100117c82 */ /* 0x000fe20008000000 */
[----:B------:R-:W-:Y:S01]  /*22a60*/  UMOV UR18, UR34 ;  /* 0x0000002200127c82 */ /* 0x000fe20008000000 */
[----:B------:R-:W-:Y:S01]  /*22a70*/  UMOV UR20, UR36 ;  /* 0x0000002400147c82 */ /* 0x000fe20008000000 */
[----:B------:R0:W-:Y:S01]  /*22a80*/  UTMALDG.3D [UR32], [UR14], desc[UR22] ;  /* 0x000016200e0075b4 */ /* 0x0001e20008011000 */
[----:B------:R-:W-:Y:S01]  /*22a90*/  UMOV UR9, UR33 ;  /* 0x0000002100097c82 */ /* 0x000fe20008000000 */
[----:B------:R-:W-:Y:S01]  /*22aa0*/  UMOV UR11, UR19 ;  /* 0x00000013000b7c82 */ /* 0x000fe20008000000 */
[----:B------:R-:W-:Y:S01]  /*22ab0*/  UMOV UR12, UR36 ;  /* 0x00000024000c7c82 */ /* 0x000fe20008000000 */
[----:B------:R-:W-:Y:S01]  /*22ac0*/  UMOV UR10, UR26 ;  /* 0x0000001a000a7c82 */ /* 0x000fe20008000000 */
[----:B------:R-:W-:-:S02]  /*22ad0*/  LOP3.LUT R3, R3, R12, RZ, 0x3c, !PT ;  /* 0x0000000c03037212 */ /* 0x000fc400078e3cff */
[----:B------:R-:W-:Y:S01]  /*22ae0*/  SEL R4, R4, RZ, P1 ;  /* 0x000000ff04047207 */ /* 0x000fe20000800000 */
[----:B------:R0:W-:Y:S01]  /*22af0*/  UTMALDG.3D [UR24], [UR14], desc[UR22] ;  /* 0x000016180e0075b4 */ /* 0x0001e20008011000 */
[----:B------:R0:W-:Y:S01]  /*22b00*/  UTMALDG.3D [UR16], [UR40], desc[UR22] ;  /* 0x00001610280075b4 */ /* 0x0001e20008011000 */
[----:B------:R0:W-:Y:S02]  /*22b10*/  UTMALDG.3D [UR8], [UR40], desc[UR22] ;  /* 0x00001608280075b4 */ /* 0x0001e40008011000 */
[----:B0-----:R-:W-:Y:S05]  /*22b20*/  @P3 BRA `(.L_x_525) ;  /* 0xfffffffc00183947 */ /* 0x001fea000383ffff */
.L_x_521:
[----:B------:R-:W-:Y:S05]  /*22b30*/  BSYNC B1 ;  /* 0x0000000000017941 */ /* 0x000fea0003800000 */
.L_x_520:
[----:B------:R-:W2:Y:S01]  /*22b40*/  LDL.LU R18, [R1+0xa4] ;  /* 0x0000a40001127983 */ /* 0x000ea20000300800 */
[----:B------:R-:W-:Y:S01]  /*22b50*/  LOP3.LUT P3, RZ, R10, 0xff, RZ, 0xc0, !PT ;  /* 0x000000ff0aff7812 */ /* 0x000fe2000786c0ff */
[----:B------:R-:W-:Y:S01]  /*22b60*/  IMAD.IADD R0, R11, 0x1, R0 ;  /* 0x000000010b007824 */ /* 0x000fe200078e0200 */
[----:B------:R-:W-:Y:S01]  /*22b70*/  ULDC.64 UR8, c[0x0][0x650] ;  /* 0x0001940000087ab9 */ /* 0x000fe20000000a00 */
[----:B------:R-:W3:Y:S01]  /*22b80*/  LDL.LU R17, [R1+0xa8] ;  /* 0x0000a80001117983 */ /* 0x000ee20000300800 */
[----:B------:R-:W-:Y:S01]  /*22b90*/  BSSY B1, `(.L_x_526) ;  /* 0x0000071000017945 */ /* 0x000fe20003800000 */
[----:B------:R-:W-:Y:S01]  /*22ba0*/  MOV R7, 0xffffffff ;  /* 0xffffffff00077802 */ /* 0x000fe20000000f00 */
[----:B------:R-:W-:Y:S01]  /*22bb0*/  IMAD.MOV.U32 R12, RZ, RZ, -0x1 ;  /* 0xffffffffff0c7424 */ /* 0x000fe200078e00ff */
[----:B------:R-:W-:Y:S02]  /*22bc0*/  ISETP.GT.U32.AND P1, PT, R0, 0x1, PT ;  /* 0x000000010000780c */ /* 0x000fe40003f24070 */
[----:B------:R-:W-:-:S02]  /*22bd0*/  SHF.R.U32.HI R2, RZ, 0x1, R0 ;  /* 0x00000001ff027819 */ /* 0x000fc40000011600 */
[----:B------:R-:W-:Y:S02]  /*22be0*/  ISETP.LT.U32.AND P1, PT, R11, 0x2, P1 ;  /* 0x000000020b00780c */ /* 0x000fe40000f21070 */
[----:B------:R-:W0:Y:S01]  /*22bf0*/  @P3 S2R R4, SR_CgaCtaId ;  /* 0x0000000000043919 */ /* 0x000e220000008800 */
[----:B------:R-:W-:Y:S02]  /*22c00*/  @P3 MOV R3, 0x400 ;  /* 0x0000040000033802 */ /* 0x000fe40000000f00 */
[----:B------:R-:W-:Y:S02]  /*22c10*/  LOP3.LUT R2, R2, 0x1, RZ, 0xc0, !PT ;  /* 0x0000000102027812 */ /* 0x000fe400078ec0ff */
[----:B------:R-:W-:Y:S02]  /*22c20*/  MOV R6, 0xffffffff ;  /* 0xffffffff00067802 */ /* 0x000fe40000000f00 */
[----:B------:R-:W-:Y:S02]  /*22c30*/  LOP3.LUT R0, R0, 0x1, RZ, 0xc0, !PT ;  /* 0x0000000100007812 */ /* 0x000fe400078ec0ff */
[----:B------:R-:W-:-:S02]  /*22c40*/  PRMT R10, RZ, 0x7610, R10 ;  /* 0x00007610ff0a7816 */ /* 0x000fc4000000000a */
[----:B0-----:R-:W-:-:S04]  /*22c50*/  @P3 LEA R3, R4, R3, 0x18 ;  /* 0x0000000304033211 */ /* 0x001fc800078ec0ff */
[----:B------:R0:W-:Y:S01]  /*22c60*/  @P3 SYNCS.ARRIVE.TRANS64.A1T0 RZ, [R3+URZ+0x38], RZ ;  /* 0x000038ff03ff39a7 */ /* 0x0001e2000810003f */
[----:B------:R-:W-:-:S04]  /*22c70*/  ISETP.NE.U32.AND P3, PT, R2, 0x1, PT ;  /* 0x000000010200780c */ /* 0x000fc80003f65070 */
[----:B------:R-:W-:Y:S02]  /*22c80*/  ISETP.GT.U32.AND P3, PT, R11, 0x1, !P3 ;  /* 0x000000010b00780c */ /* 0x000fe40005f64070 */
[----:B0-----:R-:W-:Y:S02]  /*22c90*/  SEL R3, RZ, 0x1, !P1 ;  /* 0x00000001ff037807 */ /* 0x001fe40004800000 */
[----:B------:R-:W-:-:S04]  /*22ca0*/  SEL R2, RZ, 0x1, !P3 ;  /* 0x00000001ff027807 */ /* 0x000fc80005800000 */
[----:B------:R-:W-:Y:S02]  /*22cb0*/  LOP3.LUT R8, R2, R8, R3, 0x96, !PT ;  /* 0x0000000802087212 */ /* 0x000fe400078e9603 */
[----:B------:R-:W-:Y:S02]  /*22cc0*/  PRMT R2, RZ, 0x7610, R2 ;  /* 0x00007610ff027816 */ /* 0x000fe40000000002 */
[----:B---3--:R-:W-:-:S04]  /*22cd0*/  IADD3 R17, P4, R17, UR30, RZ ;  /* 0x0000001e11117c10 */ /* 0x008fc8000ff9e0ff */
[----:B--2---:R-:W-:Y:S01]  /*22ce0*/  IADD3.X R18, R18, UR7, RZ, P4, !PT ;  /* 0x0000000712127c10 */ /* 0x004fe2000a7fe4ff */
[----:B------:R0:W-:Y:S01]  /*22cf0*/  STL [R1+0xa8], R17 ;  /* 0x0000a81101007387 */ /* 0x0001e20000100800 */
[----:B------:R-:W-:-:S03]  /*22d00*/  ISETP.GE.U32.AND P4, PT, R17, UR8, PT ;  /* 0x0000000811007c0c */ /* 0x000fc6000bf86070 */
[----:B------:R0:W-:Y:S01]  /*22d10*/  STL [R1+0xa4], R18 ;  /* 0x0000a41201007387 */ /* 0x0001e20000100800 */
[----:B------:R-:W-:-:S13]  /*22d20*/  ISETP.GE.U32.AND.EX P1, PT, R18, UR9, PT, P4 ;  /* 0x0000000912007c0c */ /* 0x000fda000bf26140 */
[----:B0-----:R-:W-:Y:S05]  /*22d30*/  @P1 BRA `(.L_x_527) ;  /* 0x0000000400581947 */ /* 0x001fea0003800000 */
[----:B------:R-:W-:Y:S01]  /*22d40*/  ULDC.64 UR8, c[0x0][0x628] ;  /* 0x00018a0000087ab9 */ /* 0x000fe20000000a00 */
[----:B------:R-:W0:Y:S01]  /*22d50*/  S2R R14, SR_CTAID.X ;  /* 0x00000000000e7919 */ /* 0x000e220000002500 */
[----:B------:R-:W-:Y:S01]  /*22d60*/  ISETP.NE.U32.AND P1, PT, RZ, UR8, PT ;  /* 0x00000008ff007c0c */ /* 0x000fe2000bf25070 */
[----:B------:R-:W-:Y:S01]  /*22d70*/  ULDC UR11, c[0x0][0x630] ;  /* 0x00018c00000b7ab9 */ /* 0x000fe20000000800 */
[----:B------:R-:W-:Y:S01]  /*22d80*/  IMAD.MOV.U32 R2, RZ, RZ, R17 ;  /* 0x000000ffff027224 */ /* 0x000fe200078e0011 */
[----:B------:R-:W1:Y:S01]  /*22d90*/  S2R R12, SR_CTAID.Y ;  /* 0x00000000000c7919 */ /* 0x000e620000002600 */
[----:B------:R-:W-:Y:S02]  /*22da0*/  ISETP.NE.AND.EX P1, PT, RZ, UR9, PT, P1 ;  /* 0x00000009ff007c0c */ /* 0x000fe4000bf25310 */
[----:B------:R-:W-:-:S11]  /*22db0*/  MOV R3, R18 ;  /* 0x0000001200037202 */ /* 0x000fd60000000f00 */
[----:B------:R-:W-:Y:S05]  /*22dc0*/  @!P1 BRA `(.L_x_528) ;  /* 0x0000000000289947 */ /* 0x000fea0003800000 */
[----:B------:R-:W-:Y:S02]  /*22dd0*/  ULDC UR10, c[0x0][0x634] ;  /* 0x00018d00000a7ab9 */ /* 0x000fe40000000800 */
[----:B------:R-:W-:-:S05]  /*22de0*/  IADD3 R7, P1, R17, UR10, RZ ;  /* 0x0000000a11077c10 */ /* 0x000fca000ff3e0ff */
[----:B------:R-:W-:-:S04]  /*22df0*/  IMAD.X R15, RZ, RZ, R18, P1 ;  /* 0x000000ffff0f7224 */ /* 0x000fc800008e0612 */
[----:B------:R-:W-:-:S04]  /*22e00*/  IMAD.WIDE.U32 R4, R15, UR8, RZ ;  /* 0x000000080f047c25 */ /* 0x000fc8000f8e00ff */
[----:B------:R-:W-:-:S04]  /*22e10*/  IMAD.WIDE.U32 R4, P1, R7, UR9, R4 ;  /* 0x0000000907047c25 */ /* 0x000fc8000f820004 */
[----:B------:R-:W-:Y:S01]  /*22e20*/  IMAD.WIDE.U32 R6, R7, UR8, RZ ;  /* 0x0000000807067c25 */ /* 0x000fe2000f8e00ff */
[----:B------:R-:W-:-:S03]  /*22e30*/  IADD3.X R3, RZ, RZ, RZ, P1, !PT ;  /* 0x000000ffff037210 */ /* 0x000fc60000ffe4ff */
[----:B------:R-:W-:Y:S01]  /*22e40*/  IMAD.MOV.U32 R2, RZ, RZ, R5 ;  /* 0x000000ffff027224 */ /* 0x000fe200078e0005 */
[----:B------:R-:W-:-:S05]  /*22e50*/  IADD3 RZ, P1, R7, R4, RZ ;  /* 0x0000000407ff7210 */ /* 0x000fca0007f3e0ff */
[----:B------:R-:W-:-:S08]  /*22e60*/  IMAD.WIDE.U32.X R2, R15, UR9, R2, P1 ;  /* 0x000000090f027c25 */ /* 0x000fd000088e0402 */
.L_x_528:
[--C-:B------:R-:W-:Y:S01]  /*22e70*/  SHF.R.U64 R6, R2, UR11, R3.reuse ;  /* 0x0000000b02067c19 */ /* 0x100fe20008001203 */
[----:B------:R-:W-:Y:S01]  /*22e80*/  ULDC.64 UR8, c[0x0][0x620] ;  /* 0x0001880000087ab9 */ /* 0x000fe20000000a00 */
[----:B------:R-:W-:Y:S01]  /*22e90*/  SHF.R.U32.HI R2, RZ, UR11, R3 ;  /* 0x0000000bff027c19 */ /* 0x000fe20008011603 */
[----:B------:R-:W2:Y:S01]  /*22ea0*/  LDC R21, c[0x0][0x144] ;  /* 0x00005100ff157b82 */ /* 0x000ea20000000800 */
[----:B------:R-:W-:Y:S01]  /*22eb0*/  IADD3 R5, P1, RZ, -R6, RZ ;  /* 0x80000006ff057210 */ /* 0x000fe20007f3e0ff */
[----:B------:R-:W-:Y:S01]  /*22ec0*/  ULDC.64 UR12, c[0x0][0x640] ;  /* 0x00019000000c7ab9 */ /* 0x000fe20000000a00 */
[----:B------:R-:W-:Y:S01]  /*22ed0*/  MOV R3, R18 ;  /* 0x0000001200037202 */ /* 0x000fe20000000f00 */
[----:B------:R-:W-:Y:S01]  /*22ee0*/  ULDC UR10, c[0x0][0x608] ;  /* 0x00018200000a7ab9 */ /* 0x000fe20000000800 */
[----:B------:R-:W-:Y:S02]  /*22ef0*/  IADD3.X R2, RZ, ~R2, RZ, P1, !PT ;  /* 0x80000002ff027210 */ /* 0x000fe40000ffe4ff */
[----:B0-----:R-:W-:-:S02]  /*22f00*/  I2FP.F32.U32 R7, R14 ;  /* 0x0000000e00077245 */ /* 0x001fc40000201000 */
[----:B------:R-:W-:Y:S01]  /*22f10*/  ISETP.NE.U32.AND P1, PT, RZ, UR12, PT ;  /* 0x0000000cff007c0c */ /* 0x000fe2000bf25070 */
[----:B------:R-:W-:Y:S02]  /*22f20*/  IMAD R4, R2, UR8, RZ ;  /* 0x0000000802047c24 */ /* 0x000fe4000f8e02ff */
[----:B------:R-:W-:Y:S01]  /*22f30*/  IMAD.MOV.U32 R2, RZ, RZ, R17 ;  /* 0x000000ffff027224 */ /* 0x000fe200078e0011 */
[----:B------:R-:W-:Y:S01]  /*22f40*/  ISETP.NE.AND.EX P1, PT, RZ, UR13, PT, P1 ;  /* 0x0000000dff007c0c */ /* 0x000fe2000bf25310 */
[----:B------:R-:W0:Y:S02]  /*22f50*/  LDC R17, c[0x0][0x148] ;  /* 0x00005200ff117b82 */ /* 0x000e240000000800 */
[----:B------:R-:W-:Y:S01]  /*22f60*/  IMAD.WIDE.U32 R2, R5, UR8, R2 ;  /* 0x0000000805027c25 */ /* 0x000fe2000f8e0002 */
[----:B------:R-:W-:-:S03]  /*22f70*/  ULDC UR8, c[0x0][0x150] ;  /* 0x0000540000087ab9 */ /* 0x000fc60000000800 */
[----:B------:R-:W-:Y:S02]  /*22f80*/  IMAD R5, R5, UR9, R4 ;  /* 0x0000000905057c24 */ /* 0x000fe4000f8e0204 */
[----:B------:R-:W-:Y:S01]  /*22f90*/  FMUL R4, R7, UR8 ;  /* 0x0000000807047c20 */ /* 0x000fe20008400000 */
[----:B------:R-:W-:Y:S01]  /*22fa0*/  ULDC UR8, c[0x0][0x618] ;  /* 0x0001860000087ab9 */ /* 0x000fe20000000800 */
[----:B------:R-:W-:Y:S01]  /*22fb0*/  ULDC UR9, c[0x0][0x154] ;  /* 0x0000550000097ab9 */ /* 0x000fe20000000800 */
[----:B------:R-:W-:-:S03]  /*22fc0*/  IMAD.IADD R3, R3, 0x1, R5 ;  /* 0x0000000103037824 */ /* 0x000fc600078e0205 */
[----:B------:R-:W3:Y:S02]  /*22fd0*/  F2I.U32.TRUNC.NTZ R4, R4 ;  /* 0x0000000400047305 */ /* 0x000ee4000020f000 */
[----:B------:R-:W-:Y:S02]  /*22fe0*/  SHF.R.U64 R7, R2, UR8, R3 ;  /* 0x0000000802077c19 */ /* 0x000fe40008001203 */
[----:B-1----:R-:W-:-:S05]  /*22ff0*/  I2FP.F32.U32 R2, R12 ;  /* 0x0000000c00027245 */ /* 0x002fca0000201000 */
[----:B------:R-:W-:Y:S01]  /*23000*/  FMUL R18, R2, UR9 ;  /* 0x0000000902127c20 */ /* 0x000fe20008400000 */
[----:B------:R-:W-:Y:S01]  /*23010*/  SHF.R.U32.HI R2, RZ, UR8, R3 ;  /* 0x00000008ff027c19 */ /* 0x000fe20008011603 */
[----:B------:R-:W-:-:S03]  /*23020*/  ULDC UR8, c[0x0][0x658] ;  /* 0x0001960000087ab9 */ /* 0x000fc60000000800 */
[--C-:B------:R-:W-:Y:S01]  /*23030*/  SHF.R.U64 R16, R7, UR10, R2.reuse ;  /* 0x0000000a07107c19 */ /* 0x100fe20008001202 */
[----:B------:R-:W1:Y:S01]  /*23040*/  F2I.U32.TRUNC.NTZ R18, R18 ;  /* 0x0000001200127305 */ /* 0x000e62000020f000 */
[----:B------:R-:W-:Y:S02]  /*23050*/  SHF.R.U32.HI R3, RZ, UR10, R2 ;  /* 0x0000000aff037c19 */ /* 0x000fe40008011602 */
[----:B---3--:R-:W-:Y:S02]  /*23060*/  IADD3 R4, -R4, RZ, RZ ;  /* 0x000000ff04047210 */ /* 0x008fe40007ffe1ff */
[--C-:B------:R-:W-:Y:S02]  /*23070*/  SHF.R.U64 R15, R16, UR8, R3.reuse ;  /* 0x00000008100f7c19 */ /* 0x100fe40008001203 */
[----:B------:R-:W-:Y:S01]  /*23080*/  SHF.R.U32.HI R19, RZ, UR8, R3 ;  /* 0x00000008ff137c19 */ /* 0x000fe20008011603 */
[----:B--2---:R-:W-:Y:S02]  /*23090*/  IMAD R14, R21, R4, R14 ;  /* 0x00000004150e7224 */ /* 0x004fe400078e020e */
[----:B------:R-:W-:Y:S01]  /*230a0*/  IMAD.MOV.U32 R2, RZ, RZ, R15 ;  /* 0x000000ffff027224 */ /* 0x000fe200078e000f */
[----:B------:R-:W-:Y:S01]  /*230b0*/  MOV R3, R19 ;  /* 0x0000001300037202 */ /* 0x000fe20000000f00 */
[----:B------:R-:W-:Y:S06]  /*230c0*/  @!P1 BRA `(.L_x_529) ;  /* 0x0000000000289947 */ /* 0x000fec0003800000 */
[----:B------:R-:W-:Y:S02]  /*230d0*/  ULDC UR8, c[0x0][0x64c] ;  /* 0x0001930000087ab9 */ /* 0x000fe40000000800 */
[----:B------:R-:W-:-:S05]  /*230e0*/  IADD3 R3, P1, R15, UR8, RZ ;  /* 0x000000080f037c10 */ /* 0x000fca000ff3e0ff */
[----:B------:R-:W-:-:S04]  /*230f0*/  IMAD.X R19, RZ, RZ, R19, P1 ;  /* 0x000000ffff137224 */ /* 0x000fc800008e0613 */
[----:B------:R-:W-:-:S04]  /*23100*/  IMAD.WIDE.U32 R4, R19, UR12, RZ ;  /* 0x0000000c13047c25 */ /* 0x000fc8000f8e00ff */
[----:B------:R-:W-:-:S04]  /*23110*/  IMAD.WIDE.U32 R4, P1, R3, UR13, R4 ;  /* 0x0000000d03047c25 */ /* 0x000fc8000f820004 */
[----:B------:R-:W-:-:S04]  /*23120*/  IMAD.WIDE.U32 R2, R3, UR12, RZ ;  /* 0x0000000c03027c25 */ /* 0x000fc8000f8e00ff */
[----:B------:R-:W-:Y:S01]  /*23130*/  IMAD.MOV.U32 R2, RZ, RZ, R5 ;  /* 0x000000ffff027224 */ /* 0x000fe200078e0005 */
[----:B------:R-:W-:Y:S02]  /*23140*/  IADD3 RZ, P3, R3, R4, RZ ;  /* 0x0000000403ff7210 */ /* 0x000fe40007f7e0ff */
[----:B------:R-:W-:-:S03]  /*23150*/  IADD3.X R3, RZ, RZ, RZ, P1, !PT ;  /* 0x000000ffff037210 */ /* 0x000fc60000ffe4ff */
[----:B------:R-:W-:-:S08]  /*23160*/  IMAD.WIDE.U32.X R2, R19, UR13, R2, P3 ;  /* 0x0000000d13027c25 */ /* 0x000fd000098e0402 */
.L_x_529:
[----:B------:R-:W2:Y:S01]  /*23170*/  LDC R4, c[0x0][0x65c] ;  /* 0x00019700ff047b82 */ /* 0x000ea20000000800 */
[----:B------:R-:W-:Y:S01]  /*23180*/  ULDC UR8, c[0x0][0x648] ;  /* 0x0001920000087ab9 */ /* 0x000fe20000000800 */
[----:B-1----:R-:W-:Y:S01]  /*23190*/  IADD3 R18, -R18, RZ, RZ ;  /* 0x000000ff12127210 */ /* 0x002fe20007ffe1ff */
[----:B------:R-:W-:Y:S01]  /*231a0*/  ULDC UR9, c[0x0][0x610] ;  /* 0x0001840000097ab9 */ /* 0x000fe20000000800 */
[----:B------:R-:W-:Y:S01]  /*231b0*/  SHF.R.U64 R3, R2, UR8, R3 ;  /* 0x0000000802037c19 */ /* 0x000fe20008001203 */
[----:B------:R-:W-:Y:S01]  /*231c0*/  ULDC UR8, c[0x0][0x638] ;  /* 0x00018e0000087ab9 */ /* 0x000fe20000000800 */
[----:B------:R-:W-:-:S03]  /*231d0*/  LOP3.LUT R16, R16, UR6, RZ, 0xc0, !PT ;  /* 0x0000000610107c12 */ /* 0x000fc6000f8ec0ff */
[----:B------:R-:W-:Y:S02]  /*231e0*/  IMAD.MOV R2, RZ, RZ, -R3 ;  /* 0x000000ffff027224 */ /* 0x000fe400078e0a03 */
[----:B------:R-:W-:Y:S02]  /*231f0*/  IMAD R3, R3, UR5, R16 ;  /* 0x0000000503037c24 */ /* 0x000fe4000f8e0210 */
[----:B------:R-:W-:Y:S01]  /*23200*/  IMAD R15, R2, UR8, R15 ;  /* 0x00000008020f7c24 */ /* 0x000fe2000f8e020f */
[----:B------:R-:W-:Y:S01]  /*23210*/  ULDC UR8, c[0x0][0x600] ;  /* 0x0001800000087ab9 */ /* 0x000fe20000000800 */
[----:B------:R-:W-:Y:S02]  /*23220*/  MOV R2, 0x1 ;  /* 0x0000000100027802 */ /* 0x000fe40000000f00 */
[----:B--2---:R-:W-:Y:S02]  /*23230*/  ISETP.NE.AND P1, PT, R4, 0x1, PT ;  /* 0x000000010400780c */ /* 0x004fe40003f25270 */
[----:B------:R-:W-:-:S05]  /*23240*/  LOP3.LUT R4, R7, UR4, RZ, 0xc0, !PT ;  /* 0x0000000407047c12 */ /* 0x000fca000f8ec0ff */
[----:B------:R-:W-:-:S06]  /*23250*/  IMAD R15, R15, UR8, R4 ;  /* 0x000000080f0f7c24 */ /* 0x000fcc000f8e0204 */
[----:B0-----:R-:W-:-:S04]  /*23260*/  @P1 IMAD R14, R17, R18, R12 ;  /* 0x00000012110e1224 */ /* 0x001fc800078e020c */
[----:B------:R-:W-:-:S05]  /*23270*/  IMAD R14, R3, UR9, R14 ;  /* 0x00000009030e7c24 */ /* 0x000fca000f8e020e */
[----:B------:R-:W-:Y:S02]  /*23280*/  SEL R12, R15, R14, !P1 ;  /* 0x0000000e0f0c7207 */ /* 0x000fe40004800000 */
[----:B------:R-:W-:-:S07]  /*23290*/  SEL R7, R14, R15, !P1 ;  /* 0x0000000f0e077207 */ /* 0x000fce0004800000 */
.L_x_527:
[----:B------:R-:W-:Y:S05]  /*232a0*/  BSYNC B1 ;  /* 0x0000000000017941 */ /* 0x000fea0003800000 */
.L_x_526:
[----:B------:R-:W-:-:S13]  /*232b0*/  LOP3.LUT P1, RZ, R2, 0xff, RZ, 0xc0, !PT ;  /* 0x000000ff02ff7812 */ /* 0x000fda000782c0ff */
[----:B------:R-:W-:Y:S05]  /*232c0*/  @P1 BRA `(.L_x_530) ;  /* 0xfffffff000fc1947 */ /* 0x000fea000383ffff */
[----:B------:R-:W-:Y:S05]  /*232d0*/  BSYNC B0 ;  /* 0x0000000000007941 */ /* 0x000fea0003800000 */
.L_x_518:
[----:B------:R-:W-:-:S03]  /*232e0*/  UMOV UR8, 0xffffffff ;  /* 0xffffffff00087882 */ /* 0x000fc60000000000 */
[----:B------:R-:W-:Y:S05]  /*232f0*/  BRA.DIV UR8, `(.L_x_531) ;  /* 0x0000000208d07947 */ /* 0x000fea000b800000 */
[----:B------:R-:W-:-:S13]  /*23300*/  ELECT P6, URZ, PT ;  /* 0x00000000003f782f */ /* 0x000fda00038c0000 */
.L_x_543:
[----:B------:R-:W-:Y:S04]  /*23310*/  BSSY B0, `(.L_x_532) ;  /* 0x000001a000007945 */ /* 0x000fe80003800000 */
[----:B------:R-:W-:Y:S05]  /*23320*/  @!P6 BRA `(.L_x_533) ;  /* 0x000000000060e947 */ /* 0x000fea0003800000 */
[----:B------:R-:W2:Y:S02]  /*23330*/  LDL.LU R2, [R1+0xa0] ;  /* 0x0000a00001027983 */ /* 0x000ea40000300800 */
[----:B--2---:R-:W-:-:S04]  /*23340*/  LOP3.LUT R2, R2, 0x2, RZ, 0xfc, !PT ;  /* 0x0000000202027812 */ /* 0x004fc800078efcff */
[----:B------:R-:W-:-:S13]  /*23350*/  ISETP.NE.AND P0, PT, R2, 0x3, PT ;  /* 0x000000030200780c */ /* 0x000fda0003f05270 */
[----:B------:R-:W-:Y:S05]  /*23360*/  @!P0 BRA `(.L_x_534) ;  /* 0x0000000000048947 */ /* 0x000fea0003800000 */
[----:B------:R-:W-:Y:S01]  /*23370*/  BPT.TRAP 0x1 ;  /* 0x000000040000795c */ /* 0x000fe20000300000 */
.L_x_534:
[----:B------:R-:W0:Y:S01]  /*23380*/  S2R R3, SR_CgaCtaId ;  /* 0x0000000000037919 */ /* 0x000e220000008800 */
[----:B------:R-:W-:-:S04]  /*23390*/  MOV R2, 0x400 ;  /* 0x0000040000027802 */ /* 0x000fc80000000f00 */
[----:B0-----:R-:W-:Y:S02]  /*233a0*/  LEA R3, R3, R2, 0x18 ;  /* 0x0000000203037211 */ /* 0x001fe400078ec0ff */
[----:B------:R-:W-:-:S03]  /*233b0*/  SHF.L.U32 R2, R8, 0x1f, RZ ;  /* 0x0000001f08027819 */ /* 0x000fc600000006ff */
[----:B------:R-:W-:-:S05]  /*233c0*/  VIADD R3, R3, 0x10 ;  /* 0x0000001003037836 */ /* 0x000fca0000000000 */
[C---:B------:R-:W-:Y:S01]  /*233d0*/  LEA R7, R0.reuse, R3, 0x3 ;  /* 0x0000000300077211 */ /* 0x040fe200078e18ff */
[----:B------:R-:W-:-:S03]  /*233e0*/  VIADD R0, R0, 0x1 ;  /* 0x0000000100007836 */ /* 0x000fc60000000000 */
[----:B------:R-:W0:Y:S02]  /*233f0*/  SYNCS.PHASECHK.TRANS64.TRYWAIT P0, [R7+URZ], R2 ;  /* 0x00000002070075a7 */ /* 0x000e24000800017f */
[----:B------:R-:W-:-:S04]  /*23400*/  ISETP.NE.AND P1, PT, R0, 0x2, PT ;  /* 0x000000020000780c */ /* 0x000fc80003f25270 */
[----:B------:R-:W-:Y:S02]  /*23410*/  SEL R5, RZ, 0x1, P1 ;  /* 0x00000001ff057807 */ /* 0x000fe40000800000 */
[----:B------:R-:W-:Y:S02]  /*23420*/  SEL R0, R0, RZ, P1 ;  /* 0x000000ff00007207 */ /* 0x000fe40000800000 */
[----:B------:R-:W-:Y:S01]  /*23430*/  LOP3.LUT R5, R8, R5, RZ, 0x3c, !PT ;  /* 0x0000000508057212 */ /* 0x000fe200078e3cff */
[----:B0-----:R-:W-:Y:S06]  /*23440*/  @!P0 BRA `(.L_x_535) ;  /* 0x00000000009c8947 */ /* 0x001fec0003800000 */
.L_x_544:
[----:B------:R-:W-:Y:S02]  /*23450*/  LEA R3, R0, R3, 0x3 ;  /* 0x0000000300037211 */ /* 0x000fe400078e18ff */
[----:B------:R-:W-:-:S07]  /*23460*/  SHF.L.U32 R0, R5, 0x1f, RZ ;  /* 0x0000001f05007819 */ /* 0x000fce00000006ff */
.L_x_536:
[----:B-1----:R1:W2:Y:S02]  /*23470*/  SYNCS.PHASECHK.TRANS64.TRYWAIT P0, [R3+URZ], R0 ;  /* 0x00000000030075a7 */ /* 0x0022a4000800017f */
[----:B--2---:R-:W-:Y:S05]  /*23480*/  @!P0 NANOSLEEP.SYNCS 0x989680 ;  /* 0x009896800000895d */ /* 0x004fea0003900000 */
[----:B------:R-:W2:Y:S02]  /*23490*/  @!P0 SYNCS.PHASECHK.TRANS64 P0, [R3+URZ], R0 ;  /* 0x00000000030085a7 */ /* 0x000ea4000800007f */
[----:B--2---:R-:W-:Y:S05]  /*234a0*/  @!P0 BRA `(.L_x_536) ;  /* 0xfffffffc00f08947 */ /* 0x004fea000383ffff */
.L_x_533:
[----:B------:R-:W-:Y:S05]  /*234b0*/  BSYNC B0 ;  /* 0x0000000000007941 */ /* 0x000fea0003800000 */
.L_x_532:
[----:B------:R-:W-:Y:S05]  /*234c0*/  EXIT ;  /* 0x000000000000794d */ /* 0x000fea0003800000 */
.L_x_17:
[----:B-1----:R1:W2:Y:S02]  /*234d0*/  SYNCS.PHASECHK.TRANS64.TRYWAIT P1, [R3+URZ], R2 ;  /* 0x00000002030075a7 */ /* 0x0022a4000802017f */
[----:B--2---:R-:W-:Y:S05]  /*234e0*/  @!P1 NANOSLEEP.SYNCS 0x989680 ;  /* 0x009896800000995d */ /* 0x004fea0003900000 */
[----:B------:R-:W2:Y:S02]  /*234f0*/  @!P1 SYNCS.PHASECHK.TRANS64 P1, [R3+URZ], R2 ;  /* 0x00000002030095a7 */ /* 0x000ea4000802007f */
[----:B--2---:R-:W-:Y:S05]  /*23500*/  @!P1 BRA `(.L_x_17) ;  /* 0xfffffffc00f09947 */ /* 0x004fea000383ffff */
[----:B------:R-:W-:Y:S05]  /*23510*/  BRA `(.L_x_16) ;  /* 0xfffffddc00ac7947 */ /* 0x000fea000383ffff */
.L_x_22:
[----:B--2---:R2:W3:Y:S02]  /*23520*/  SYNCS.PHASECHK.TRANS64.TRYWAIT P1, [R5+URZ], R6 ;  /* 0x00000006050075a7 */ /* 0x0044e4000802017f */
[----:B---3--:R-:W-:Y:S05]  /*23530*/  @!P1 NANOSLEEP.SYNCS 0x989680 ;  /* 0x009896800000995d */ /* 0x008fea0003900000 */
[----:B------:R-:W3:Y:S02]  /*23540*/  @!P1 SYNCS.PHASECHK.TRANS64 P1, [R5+URZ], R6 ;  /* 0x00000006050095a7 */ /* 0x000ee4000802007f */
[----:B---3--:R-:W-:Y:S05]  /*23550*/  @!P1 BRA `(.L_x_22) ;  /* 0xfffffffc00f09947 */ /* 0x008fea000383ffff */
[----:B------:R-:W-:Y:S05]  /*23560*/  BRA `(.L_x_21) ;  /* 0xfffffe7000547947 */ /* 0x000fea000383ffff */
.L_x_519:
[----:B------:R-:W-:Y:S01]  /*23570*/  BSSY B1, `(.L_x_537) ;  /* 0x0000006000017945 */ /* 0x000fe20003800000 */
[----:B------:R-:W-:-:S07]  /*23580*/  IMAD.MOV.U32 R15, RZ, RZ, -0x1 ;  /* 0xffffffffff0f7424 */ /* 0x000fce00078e00ff */
[----:B------:R-:W-:Y:S05]  /*23590*/  WARPSYNC.COLLECTIVE R15, `(.L_x_538) ;  /* 0x000000000f0c7348 */ /* 0x000fea0003c00000 */
[----:B------:R-:W-:Y:S02]  /*235a0*/  ELECT P6, UR62, PT ;  /* 0x00000000003e782f */ /* 0x000fe400038c0000 */
[----:B------:R-:W-:Y:S01]  /*235b0*/  MOV R14, UR62 ;  /* 0x0000003e000e7c02 */ /* 0x000fe20008000f00 */
[----:B------:R-:W-:Y:S10]  /*235c0*/  ENDCOLLECTIVE ;  /* 0x000000000000791b */ /* 0x000ff40003800000 */
.L_x_538:
[----:B------:R-:W-:Y:S05]  /*235d0*/  BSYNC B1 ;  /* 0x0000000000017941 */ /* 0x000fea0003800000 */
.L_x_537:
[----:B------:R-:W-:Y:S05]  /*235e0*/  BRA `(.L_x_539) ;  /* 0xfffffff000407947 */ /* 0x000fea000383ffff */
.L_x_522:
[----:B0-----:R0:W1:Y:S02]  /*235f0*/  SYNCS.PHASECHK.TRANS64.TRYWAIT P1, [R12+URZ+0x10], R5 ;  /* 0x000010050c0075a7 */ /* 0x001064000802017f */
[----:B-1----:R-:W-:Y:S05]  /*23600*/  @!P1 NANOSLEEP.SYNCS 0x989680 ;  /* 0x009896800000995d */ /* 0x002fea0003900000 */
[----:B------:R-:W1:Y:S02]  /*23610*/  @!P1 SYNCS.PHASECHK.TRANS64 P1, [R12+URZ+0x10], R5 ;  /* 0x000010050c0095a7 */ /* 0x000e64000802007f */
[----:B-1----:R-:W-:Y:S05]  /*23620*/  @!P1 BRA `(.L_x_522) ;  /* 0xfffffffc00f09947 */ /* 0x002fea000383ffff */
[----:B------:R-:W-:Y:S05]  /*23630*/  BRA `(.L_x_540) ;  /* 0xfffffff000747947 */ /* 0x000fea000383ffff */
.L_x_531:
[----:B------:R-:W-:Y:S01]  /*23640*/  BSSY B0, `(.L_x_541) ;  /* 0x0000006000007945 */ /* 0x000fe20003800000 */
[----:B------:R-:W-:-:S07]  /*23650*/  MOV R15, 0xffffffff ;  /* 0xffffffff000f7802 */ /* 0x000fce0000000f00 */
[----:B------:R-:W-:Y:S05]  /*23660*/  WARPSYNC.COLLECTIVE R15, `(.L_x_542) ;  /* 0x000000000f0c7348 */ /* 0x000fea0003c00000 */
[----:B------:R-:W-:Y:S02]  /*23670*/  ELECT P6, UR62, PT ;  /* 0x00000000003e782f */ /* 0x000fe400038c0000 */
[----:B------:R-:W-:Y:S01]  /*23680*/  MOV R14, UR62 ;  /* 0x0000003e000e7c02 */ /* 0x000fe20008000f00 */
[----:B------:R-:W-:Y:S10]  /*23690*/  ENDCOLLECTIVE ;  /* 0x000000000000791b */ /* 0x000ff40003800000 */
.L_x_542:
[----:B------:R-:W-:Y:S05]  /*236a0*/  BSYNC B0 ;  /* 0x0000000000007941 */ /* 0x000fea0003800000 */
.L_x_541:
[----:B------:R-:W-:Y:S05]  /*236b0*/  BRA `(.L_x_543) ;  /* 0xfffffffc00147947 */ /* 0x000fea000383ffff */
.L_x_535:
[----:B0-----:R0:W1:Y:S02]  /*236c0*/  SYNCS.PHASECHK.TRANS64.TRYWAIT P0, [R7+URZ], R2 ;  /* 0x00000002070075a7 */ /* 0x001064000800017f */
[----:B-1----:R-:W-:Y:S05]  /*236d0*/  @!P0 NANOSLEEP.SYNCS 0x989680 ;  /* 0x009896800000895d */ /* 0x002fea0003900000 */
[----:B------:R-:W1:Y:S02]  /*236e0*/  @!P0 SYNCS.PHASECHK.TRANS64 P0, [R7+URZ], R2 ;  /* 0x00000002070085a7 */ /* 0x000e64000800007f */
[----:B-1----:R-:W-:Y:S05]  /*236f0*/  @!P0 BRA `(.L_x_535) ;  /* 0xfffffffc00f08947 */ /* 0x002fea000383ffff */
[----:B------:R-:W-:Y:S05]  /*23700*/  BRA `(.L_x_544) ;  /* 0xfffffffc00507947 */ /* 0x000fea000383ffff */
.L_x_545:
[----:B------:R-:W-:-:S00]  /*23710*/  BRA `(.L_x_545) ;  /* 0xfffffffc00fc7947 */ /* 0x000fc0000383ffff */
[----:B------:R-:W-:-:S00]  /*23720*/  NOP ;  /* 0x0000000000007918 */ /* 0x000fc00000000000 */
        /* <DEDUP_REMOVED lines=13> */
.L_x_546:


//--------------------- .nv.global.init           --------------------------
	.section	.nv.global.init,"aw",@progbits
.nv.global.init:
	.type		$str$22,@object
	.size		$str$22,($str$23 - $str$22)
$str$22:
        /*0000*/ 	.byte	0x6b, 0x5f, 0x74, 0x69, 0x6c, 0x65, 0x5f, 0x63, 0x6f, 0x75, 0x6e, 0x74, 0x20, 0x3e, 0x3d, 0x20
        /*0010*/ 	.byte	0x31, 0x00
	.type		$str$23,@object
	.size		$str$23,(__unnamed_1 - $str$23)
$str$23:
        /*0012*/ 	.byte	0x2f, 0x74, 0x6d, 0x70, 0x2f, 0x63, 0x75, 0x74, 0x6c, 0x61, 0x73, 0x73, 0x5f, 0x73, 0x77, 0x65
        /*0022*/ 	.byte	0x65, 0x70, 0x5f, 0x73, 0x72, 0x63, 0x2f, 0x69, 0x6e, 0x63, 0x6c, 0x75, 0x64, 0x65, 0x2f, 0x63
        /*0032*/ 	.byte	0x75, 0x74, 0x6c, 0x61, 0x73, 0x73, 0x2f, 0x67, 0x65, 0x6d, 0x6d, 0x2f, 0x63, 0x6f, 0x6c, 0x6c
        /*0042*/ 	.byte	0x65, 0x63, 0x74, 0x69, 0x76, 0x65, 0x2f, 0x73, 0x6d, 0x39, 0x30, 0x5f, 0x6d, 0x6d, 0x61, 0x5f
        /*0052*/ 	.byte	0x74, 0x6d, 0x61, 0x5f, 0x67, 0x6d, 0x6d, 0x61, 0x5f, 0x73, 0x73, 0x5f, 0x77, 0x61, 0x72, 0x70
        /*0062*/ 	.byte	0x73, 0x70, 0x65, 0x63, 0x69, 0x61, 0x6c, 0x69, 0x7a, 0x65, 0x64, 0x2e, 0x68, 0x70, 0x70, 0x00
	.type		__unnamed_1,@object
	.size		__unnamed_1,(.L_0 - __unnamed_1)
__unnamed_1:
        /* <DEDUP_REMOVED lines=173> */
        /*0b42*/ 	.byte	0x69, 0x74, 0x79, 0x5d, 0x00
.L_0:


//--------------------- .nv.shared._ZN7cutlass13device_kernelINS_4gemm6kernel13GemmUniversalIN4cute5tupleIJiiiiEEENS1_10collective13CollectiveMmaINS1_34MainloopSm90TmaGmmaWarpSpecializedILi2ENS5_IJNS4_1CILi1EEESB_SB_EEENS1_35KernelTmaWarpSpecializedCooperativeEEENS5_IJNSA_ILi192EEENSA_ILi240EEENSA_ILi256EEEEEEaNS5_IJlSB_lEEEaSJ_NS4_8TiledMMAINS4_8MMA_AtomIJNS4_4SM904GMMA26MMA_64x16x32_S32S8S8_SS_TNEEEENS4_6LayoutINS5_IJNSA_ILi2EEESB_SB_EEENS5_IJSB_NSA_ILi0EEEST_EEEEENS5_IJNS4_10UnderscoreESW_SW_EEEEENS4_13SM90_TMA_LOADENS4_14ComposedLayoutINS4_7SwizzleILi3ELi4ELi3EEENS4_18smem_ptr_flag_bitsILi8EEENSQ_INS5_IJNSA_ILi8EEENSA_ILi128EEEEEENS5_IJS16_SB_EEEEEEEvNS4_8identityESZ_S1A_vS1B_EENS_8epilogue10collective6detail29Sm90TmaWarpSpecializedAdapterINS1E_15DefaultEpilogueIaSJ_SJ_NS1D_6thread17LinearCombinationIaLi1EiiLNS1I_9ScaleType4KindE0ELNS_15FloatRoundStyleE2EaEENS1_15EpilogueDefaultEEEEEvvEEEEvNT_6ParamsE --------------------------
	.section	.nv.shared._ZN7cutlass13device_kernelINS_4gemm6kernel13GemmUniversalIN4cute5tupleIJiiiiEEENS1_10collective13CollectiveMmaINS1_34MainloopSm90TmaGmmaWarpSpecializedILi2ENS5_IJNS4_1CILi1EEESB_SB_EEENS1_35KernelTmaWarpSpecializedCooperativeEEENS5_IJNSA_ILi192EEENSA_ILi240EEENSA_ILi256EEEEEEaNS5_IJlSB_lEEEaSJ_NS4_8TiledMMAINS4_8MMA_AtomIJNS4_4SM904GMMA26MMA_64x16x32_S32S8S8_SS_TNEEEENS4_6LayoutINS5_IJNSA_ILi2EEESB_SB_EEENS5_IJSB_NSA_ILi0EEEST_EEEEENS5_IJNS4_10UnderscoreESW_SW_EEEEENS4_13SM90_TMA_LOADENS4_14ComposedLayoutINS4_7SwizzleILi3ELi4ELi3EEENS4_18smem_ptr_flag_bitsILi8EEENSQ_INS5_IJNSA_ILi8EEENSA_ILi128EEEEEENS5_IJS16_SB_EEEEEEEvNS4_8identityESZ_S1A_vS1B_EENS_8epilogue10collective6detail29Sm90TmaWarpSpecializedAdapterINS1E_15DefaultEpilogueIaSJ_SJ_NS1D_6thread17LinearCombinationIaLi1EiiLNS1I_9ScaleType4KindE0ELNS_15FloatRoundStyleE2EaEENS1_15EpilogueDefaultEEEEEvvEEEEvNT_6ParamsE,"aw",@nobits
	.sectionflags	@""
	.align	16
	.zero		1024


//--------------------- .nv.shared.reserved.0     --------------------------
	.section	.nv.shared.reserved.0,"aw",@nobits
	.weak		__nv_reservedSMEM_offset_0_alias
	.size		__nv_reservedSMEM_offset_0_alias, 0, 0
	.other		__nv_reservedSMEM_offset_0_alias,@"STO_CUDA_RESERVED_SHARED STV_DEFAULT"
__nv_reservedSMEM_offset_0_alias:
	.zero		0


//--------------------- .nv.global                --------------------------
	.section	.nv.global,"aw",@nobits
.nv.global:
	.type		_ZN39_INTERNAL_e6f90c60_4_k_cu_5248f5f1_96984cute1_E,@object
	.size		_ZN39_INTERNAL_e6f90c60_4_k_cu_5248f5f1_96984cute1_E,(_ZN39_INTERNAL_e6f90c60_4_k_cu_5248f5f1_96984cuda3std3__45__cpo6cbeginE - _ZN39_INTERNAL_e6f90c60_4_k_cu_5248f5f1_96984cute1_E)
_ZN39_INTERNAL_e6f90c60_4_k_cu_5248f5f1_96984cute1_E:
	.zero		1
	.type		_ZN39_INTERNAL_e6f90c60_4_k_cu_5248f5f1_96984cuda3std3__45__cpo6cbeginE,@object
	.size		_ZN39_INTERNAL_e6f90c60_4_k_cu_5248f5f1_96984cuda3std3__45__cpo6cbeginE,(_ZN39_INTERNAL_e6f90c60_4_k_cu_5248f5f1_96984cuda3std3__48in_placeE - _ZN39_INTERNAL_e6f90c60_4_k_cu_5248f5f1_96984cuda3std3__45__cpo6cbeginE)
_ZN39_INTERNAL_e6f90c60_4_k_cu_5248f5f1_96984cuda3std3__45__cpo6cbeginE:
	.zero		1
	.type		_ZN39_INTERNAL_e6f90c60_4_k_cu_5248f5f1_96984cuda3std3__48in_placeE,@object
	.size		_ZN39_INTERNAL_e6f90c60_4_k_cu_5248f5f1_96984cuda3std3__48in_placeE,(_ZN39_INTERNAL_e6f90c60_4_k_cu_5248f5f1_96984cuda3std6ranges3__45__cpo9iter_moveE - _ZN39_INTERNAL_e6f90c60_4_k_cu_5248f5f1_96984cuda3std3__48in_placeE)
_ZN39_INTERNAL_e6f90c60_4_k_cu_5248f5f1_96984cuda3std3__48in_placeE:
	.zero		1
	.type		_ZN39_INTERNAL_e6f90c60_4_k_cu_5248f5f1_96984cuda3std6ranges3__45__cpo9iter_moveE,@object
	.size		_ZN39_INTERNAL_e6f90c60_4_k_cu_5248f5f1_96984cuda3std6ranges3__45__cpo9iter_moveE,(_ZN39_INTERNAL_e6f90c60_4_k_cu_5248f5f1_96984cuda3std3__45__cpo5beginE - _ZN39_INTERNAL_e6f90c60_4_k_cu_5248f5f1_96984cuda3std6ranges3__45__cpo9iter_moveE)
_ZN39_INTERNAL_e6f90c60_4_k_cu_5248f5f1_96984cuda3std6ranges3__45__cpo9iter_moveE:
	.zero		1
	.type		_ZN39_INTERNAL_e6f90c60_4_k_cu_5248f5f1_96984cuda3std3__45__cpo5beginE,@object
	.size		_ZN39_INTERNAL_e6f90c60_4_k_cu_5248f5f1_96984cuda3std3__45__cpo5beginE,(_ZN39_INTERNAL_e6f90c60_4_k_cu_5248f5f1_96984cuda3std3__441_GLOBAL__N__e6f90c60_4_k_cu_5248f5f1_96986ignoreE - _ZN39_INTERNAL_e6f90c60_4_k_cu_5248f5f1_96984cuda3std3__45__cpo5beginE)
_ZN39_INTERNAL_e6f90c60_4_k_cu_5248f5f1_96984cuda3std3__45__cpo5beginE:
	.zero		1
	.type		_ZN39_INTERNAL_e6f90c60_4_k_cu_5248f5f1_96984cuda3std3__441_GLOBAL__N__e6f90c60_4_k_cu_5248f5f1_96986ignoreE,@object
	.size		_ZN39_INTERNAL_e6f90c60_4_k_cu_5248f5f1_96984cuda3std3__441_GLOBAL__N__e6f90c60_4_k_cu_5248f5f1_96986ignoreE,(_ZN39_INTERNAL_e6f90c60_4_k_cu_5248f5f1_96984cute7productE - _ZN39_INTERNAL_e6f90c60_4_k_cu_5248f5f1_96984cuda3std3__441_GLOBAL__N__e6f90c60_4_k_cu_5248f5f1_96986ignoreE)
_ZN39_INTERNAL_e6f90c60_4_k_cu_5248f5f1_96984cuda3std3__441_GLOBAL__N__e6f90c60_4_k_cu_5248f5f1_96986ignoreE:
	.zero		1
	.type		_ZN39_INTERNAL_e6f90c60_4_k_cu_5248f5f1_96984cute7productE,@object
	.size		_ZN39_INTERNAL_e6f90c60_4_k_cu_5248f5f1_96984cute7productE,(_ZN39_INTERNAL_e6f90c60_4_k_cu_5248f5f1_96984cuda3std3__45__cpo3endE - _ZN39_INTERNAL_e6f90c60_4_k_cu_5248f5f1_96984cute7productE)
_ZN39_INTERNAL_e6f90c60_4_k_cu_5248f5f1_96984cute7productE:
	.zero		1
	.type		_ZN39_INTERNAL_e6f90c60_4_k_cu_5248f5f1_96984cuda3std3__45__cpo3endE,@object
	.size		_ZN39_INTERNAL_e6f90c60_4_k_cu_5248f5f1_96984cuda3std3__45__cpo3endE,(_ZN39_INTERNAL_e6f90c60_4_k_cu_5248f5f1_96984cuda3std3__419piecewise_constructE - _ZN39_INTERNAL_e6f90c60_4_k_cu_5248f5f1_96984cuda3std3__45__cpo3endE)
_ZN39_INTERNAL_e6f90c60_4_k_cu_5248f5f1_96984cuda3std3__45__cpo3endE:
	.zero		1
	.type		_ZN39_INTERNAL_e6f90c60_4_k_cu_5248f5f1_96984cuda3std3__419piecewise_constructE,@object
	.size		_ZN39_INTERNAL_e6f90c60_4_k_cu_5248f5f1_96984cuda3std3__419piecewise_constructE,(_ZN39_INTERNAL_e6f90c60_4_k_cu_5248f5f1_96984cuda3std3__45__cpo4cendE - _ZN39_INTERNAL_e6f90c60_4_k_cu_5248f5f1_96984cuda3std3__419piecewise_constructE)
_ZN39_INTERNAL_e6f90c60_4_k_cu_5248f5f1_96984cuda3std3__419piecewise_constructE:
	.zero		1
	.type		_ZN39_INTERNAL_e6f90c60_4_k_cu_5248f5f1_96984cuda3std3__45__cpo4cendE,@object
	.size		_ZN39_INTERNAL_e6f90c60_4_k_cu_5248f5f1_96984cuda3std3__45__cpo4cendE,(_ZN39_INTERNAL_e6f90c60_4_k_cu_5248f5f1_96984cuda3std6ranges3__45__cpo4swapE - _ZN39_INTERNAL_e6f90c60_4_k_cu_5248f5f1_96984cuda3std3__45__cpo4cendE)
_ZN39_INTERNAL_e6f90c60_4_k_cu_5248f5f1_96984cuda3std3__45__cpo4cendE:
	.zero		1
	.type		_ZN39_INTERNAL_e6f90c60_4_k_cu_5248f5f1_96984cuda3std6ranges3__45__cpo4swapE,@object
	.size		_ZN39_INTERNAL_e6f90c60_4_k_cu_5248f5f1_96984cuda3std6ranges3__45__cpo4swapE,(.L_8 - _ZN39_INTERNAL_e6f90c60_4_k_cu_5248f5f1_96984cuda3std6ranges3__45__cpo4swapE)
_ZN39_INTERNAL_e6f90c60_4_k_cu_5248f5f1_96984cuda3std6ranges3__45__cpo4swapE:
	.zero		1
.L_8:


//--------------------- .nv.constant0._ZN7cutlass13device_kernelINS_4gemm6kernel13GemmUniversalIN4cute5tupleIJiiiiEEENS1_10collective13CollectiveMmaINS1_34MainloopSm90TmaGmmaWarpSpecializedILi2ENS5_IJNS4_1CILi1EEESB_SB_EEENS1_35KernelTmaWarpSpecializedCooperativeEEENS5_IJNSA_ILi192EEENSA_ILi240EEENSA_ILi256EEEEEEaNS5_IJlSB_lEEEaSJ_NS4_8TiledMMAINS4_8MMA_AtomIJNS4_4SM904GMMA26MMA_64x16x32_S32S8S8_SS_TNEEEENS4_6LayoutINS5_IJNSA_ILi2EEESB_SB_EEENS5_IJSB_NSA_ILi0EEEST_EEEEENS5_IJNS4_10UnderscoreESW_SW_EEEEENS4_13SM90_TMA_LOADENS4_14ComposedLayoutINS4_7SwizzleILi3ELi4ELi3EEENS4_18smem_ptr_flag_bitsILi8EEENSQ_INS5_IJNSA_ILi8EEENSA_ILi128EEEEEENS5_IJS16_SB_EEEEEEEvNS4_8identityESZ_S1A_vS1B_EENS_8epilogue10collective6detail29Sm90TmaWarpSpecializedAdapterINS1E_15DefaultEpilogueIaSJ_SJ_NS1D_6thread17LinearCombinationIaLi1EiiLNS1I_9ScaleType4KindE0ELNS_15FloatRoundStyleE2EaEENS1_15EpilogueDefaultEEEEEvvEEEEvNT_6ParamsE --------------------------
	.section	.nv.constant0._ZN7cutlass13device_kernelINS_4gemm6kernel13GemmUniversalIN4cute5tupleIJiiiiEEENS1_10collective13CollectiveMmaINS1_34MainloopSm90TmaGmmaWarpSpecializedILi2ENS5_IJNS4_1CILi1EEESB_SB_EEENS1_35KernelTmaWarpSpecializedCooperativeEEENS5_IJNSA_ILi192EEENSA_ILi240EEENSA_ILi256EEEEEEaNS5_IJlSB_lEEEaSJ_NS4_8TiledMMAINS4_8MMA_AtomIJNS4_4SM904GMMA26MMA_64x16x32_S32S8S8_SS_TNEEEENS4_6LayoutINS5_IJNSA_ILi2EEESB_SB_EEENS5_IJSB_NSA_ILi0EEEST_EEEEENS5_IJNS4_10UnderscoreESW_SW_EEEEENS4_13SM90_TMA_LOADENS4_14ComposedLayoutINS4_7SwizzleILi3ELi4ELi3EEENS4_18smem_ptr_flag_bitsILi8EEENSQ_INS5_IJNSA_ILi8EEENSA_ILi128EEEEEENS5_IJS16_SB_EEEEEEEvNS4_8identityESZ_S1A_vS1B_EENS_8epilogue10collective6detail29Sm90TmaWarpSpecializedAdapterINS1E_15DefaultEpilogueIaSJ_SJ_NS1D_6thread17LinearCombinationIaLi1EiiLNS1I_9ScaleType4KindE0ELNS_15FloatRoundStyleE2EaEENS1_15EpilogueDefaultEEEEEvvEEEEvNT_6ParamsE,"a",@progbits
	.sectionflags	@""
	.align	4
.nv.constant0._ZN7cutlass13device_kernelINS_4gemm6kernel13GemmUniversalIN4cute5tupleIJiiiiEEENS1_10collective13CollectiveMmaINS1_34MainloopSm90TmaGmmaWarpSpecializedILi2ENS5_IJNS4_1CILi1EEESB_SB_EEENS1_35KernelTmaWarpSpecializedCooperativeEEENS5_IJNSA_ILi192EEENSA_ILi240EEENSA_ILi256EEEEEEaNS5_IJlSB_lEEEaSJ_NS4_8TiledMMAINS4_8MMA_AtomIJNS4_4SM904GMMA26MMA_64x16x32_S32S8S8_SS_TNEEEENS4_6LayoutINS5_IJNSA_ILi2EEESB_SB_EEENS5_IJSB_NSA_ILi0EEEST_EEEEENS5_IJNS4_10UnderscoreESW_SW_EEEEENS4_13SM90_TMA_LOADENS4_14ComposedLayoutINS4_7SwizzleILi3ELi4ELi3EEENS4_18smem_ptr_flag_bitsILi8EEENSQ_INS5_IJNSA_ILi8EEENSA_ILi128EEEEEENS5_IJS16_SB_EEEEEEEvNS4_8identityESZ_S1A_vS1B_EENS_8epilogue10collective6detail29Sm90TmaWarpSpecializedAdapterINS1E_15DefaultEpilogueIaSJ_SJ_NS1D_6thread17LinearCombinationIaLi1EiiLNS1I_9ScaleType4KindE0ELNS_15FloatRoundStyleE2EaEENS1_15EpilogueDefaultEEEEEvvEEEEvNT_6ParamsE:
	.zero		1664


//--------------------- SYMBOLS --------------------------

	.type		.nv.reservedSmem.offset0,@object
	.size		.nv.reservedSmem.offset0,0x4
	.type		__assertfail,@function
